	.target	sm_100a

	.elftype	@"ET_EXEC"


//--------------------- .note.nv.tkinfo           --------------------------
	.section	.note.nv.tkinfo,"",@"SHT_NOTE"
	.sectionflags	@"SHF_NOTE_NV_TKINFO"
	.tkinfo
        /*0018*/ 	.word	0x00000002
        /*0030*/ 	.string	""
        /*0030*/ 	.string	"ptxas"
        /*0030*/ 	.string	"Cuda compilation tools, release 13.0, V13.0.88"
        /*0030*/ 	.string	"Build cuda_13.0.r13.0/compiler.36424714_0"
        /*0030*/ 	.string	"-arch sm_100a -m 64 "



//--------------------- .note.nv.cuinfo           --------------------------
	.section	.note.nv.cuinfo,"",@"SHT_NOTE"
	.sectionflags	@"SHF_NOTE_NV_CUINFO"
        /*0018*/ 	.short	0x0002
        /*001a*/ 	.short	0x0064
        /*001c*/ 	.short	0x0082
	.zero		2


//--------------------- .nv.info                  --------------------------
	.section	.nv.info,"",@"SHT_CUDA_INFO"
	.align	4


	//----- nvinfo : EIATTR_REGCOUNT
	.align		4
        /*0000*/ 	.byte	0x04, 0x2f
        /*0002*/ 	.short	(.L_19 - .L_18)
	.align		4
.L_18:
        /*0004*/ 	.word	index@(_ZN7cutlass13device_kernelINS_4gemm6kernel13GemmUniversalIN4cute5tupleIJiiiiEEENS1_10collective13CollectiveMmaINS1_35MainloopSm100TmaUmmaWarpSpecializedILi8ELi2ELi4ENS5_IJNS4_1CILi1EEESB_SB_EEEEENS5_IJNSA_ILi128EEENSA_ILi64EEESE_EEENS_12float_e5m2_tENS5_IJlSB_lEEENS_12float_e4m3_tESI_NS4_8TiledMMAINS4_8MMA_AtomIJNS4_10MMA_TraitsINS4_19SM100_MMA_F8F6F4_SSEJSH_SJ_fSE_SF_NS4_17integral_constantINS4_4UMMA5MajorELSQ_0EEESR_NSO_INSP_7ScaleInELSS_0EEEST_EEEEEENS4_6LayoutISC_NS5_IJNSA_ILi0EEESX_SX_EEEEENS5_IJNS4_10UnderscoreES10_S10_EEEEENS4_13SM90_TMA_LOADENS4_14ComposedLayoutINS4_7SwizzleILi3ELi4ELi3EEENS4_18smem_ptr_flag_bitsILi8EEENSW_INS5_IJNSA_ILi8EEESE_EEENS5_IJSE_SB_EEEEEEEvNS4_8identityES13_S1D_vS1E_EENS_8epilogue10collective18CollectiveEpilogueINS1G_23Sm100TmaWarpSpecializedILi1ELi1ELi64ELb0ELb0EEEJSG_NS5_IJNSW_ISE_SB_EENSW_ISF_SB_EEEEESH_SI_SH_SI_NS1G_6fusion15FusionCallbacksIS1K_NS1O_17LinearCombinationISH_fSH_fLNS_15FloatRoundStyleE2EEESG_S1N_JEEENS4_5SM1004TMEM4LOAD26SM100_TMEM_LOAD_32dp32b64xES13_NS14_INS15_ILi2ELi4ELi3EEES18_NSW_INS5_IJS19_SF_EEENS5_IJSF_SB_EEEEEEENS4_39AutoVectorizingCopyWithAssumedAlignmentILi128EEENS4_14SM90_TMA_STOREES22_S24_S24_EEEvvEEEEvNT_6ParamsE)
        /*0008*/ 	.word	0x000000c2


	//----- nvinfo : EIATTR_FRAME_SIZE
	.align		4
.L_19:
        /*000c*/ 	.byte	0x04, 0x11
        /*000e*/ 	.short	(.L_21 - .L_20)
	.align		4
.L_20:
        /*0010*/ 	.word	index@($__internal_2_$__cuda_sm10x_tcgen05_guardrail_trap_unallocated_columns_being_dealloced)
        /*0014*/ 	.word	0x00000000


	//----- nvinfo : EIATTR_FRAME_SIZE
	.align		4
.L_21:
        /*0018*/ 	.byte	0x04, 0x11
        /*001a*/ 	.short	(.L_23 - .L_22)
	.align		4
.L_22:
        /*001c*/ 	.word	index@($__internal_1_$__cuda_sm10x_tcgen05_guardrail_trap_phase_invalid_during_alloc)
        /*0020*/ 	.word	0x00000000


	//----- nvinfo : EIATTR_FRAME_SIZE
	.align		4
.L_23:
        /*0024*/ 	.byte	0x04, 0x11
        /*0026*/ 	.short	(.L_25 - .L_24)
	.align		4
.L_24:
        /*0028*/ 	.word	index@($__internal_0_$__cuda_sm10x_tcgen05_guardrail_trap_col_being_dealloced_not_returned_by_alloc)
        /*002c*/ 	.word	0x00000000


	//----- nvinfo : EIATTR_FRAME_SIZE
	.align		4
.L_25:
        /*0030*/ 	.byte	0x04, 0x11
        /*0032*/ 	.short	(.L_27 - .L_26)
	.align		4
.L_26:
        /*0034*/ 	.word	index@(_ZN7cutlass13device_kernelINS_4gemm6kernel13GemmUniversalIN4cute5tupleIJiiiiEEENS1_10collective13CollectiveMmaINS1_35MainloopSm100TmaUmmaWarpSpecializedILi8ELi2ELi4ENS5_IJNS4_1CILi1EEESB_SB_EEEEENS5_IJNSA_ILi128EEENSA_ILi64EEESE_EEENS_12float_e5m2_tENS5_IJlSB_lEEENS_12float_e4m3_tESI_NS4_8TiledMMAINS4_8MMA_AtomIJNS4_10MMA_TraitsINS4_19SM100_MMA_F8F6F4_SSEJSH_SJ_fSE_SF_NS4_17integral_constantINS4_4UMMA5MajorELSQ_0EEESR_NSO_INSP_7ScaleInELSS_0EEEST_EEEEEENS4_6LayoutISC_NS5_IJNSA_ILi0EEESX_SX_EEEEENS5_IJNS4_10UnderscoreES10_S10_EEEEENS4_13SM90_TMA_LOADENS4_14ComposedLayoutINS4_7SwizzleILi3ELi4ELi3EEENS4_18smem_ptr_flag_bitsILi8EEENSW_INS5_IJNSA_ILi8EEESE_EEENS5_IJSE_SB_EEEEEEEvNS4_8identityES13_S1D_vS1E_EENS_8epilogue10collective18CollectiveEpilogueINS1G_23Sm100TmaWarpSpecializedILi1ELi1ELi64ELb0ELb0EEEJSG_NS5_IJNSW_ISE_SB_EENSW_ISF_SB_EEEEESH_SI_SH_SI_NS1G_6fusion15FusionCallbacksIS1K_NS1O_17LinearCombinationISH_fSH_fLNS_15FloatRoundStyleE2EEESG_S1N_JEEENS4_5SM1004TMEM4LOAD26SM100_TMEM_LOAD_32dp32b64xES13_NS14_INS15_ILi2ELi4ELi3EEES18_NSW_INS5_IJS19_SF_EEENS5_IJSF_SB_EEEEEEENS4_39AutoVectorizingCopyWithAssumedAlignmentILi128EEENS4_14SM90_TMA_STOREES22_S24_S24_EEEvvEEEEvNT_6ParamsE)
        /*0038*/ 	.word	0x00000000


	//----- nvinfo : EIATTR_MIN_STACK_SIZE
	.align		4
.L_27:
        /*003c*/ 	.byte	0x04, 0x12
        /*003e*/ 	.short	(.L_29 - .L_28)
	.align		4
.L_28:
        /*0040*/ 	.word	index@(_ZN7cutlass13device_kernelINS_4gemm6kernel13GemmUniversalIN4cute5tupleIJiiiiEEENS1_10collective13CollectiveMmaINS1_35MainloopSm100TmaUmmaWarpSpecializedILi8ELi2ELi4ENS5_IJNS4_1CILi1EEESB_SB_EEEEENS5_IJNSA_ILi128EEENSA_ILi64EEESE_EEENS_12float_e5m2_tENS5_IJlSB_lEEENS_12float_e4m3_tESI_NS4_8TiledMMAINS4_8MMA_AtomIJNS4_10MMA_TraitsINS4_19SM100_MMA_F8F6F4_SSEJSH_SJ_fSE_SF_NS4_17integral_constantINS4_4UMMA5MajorELSQ_0EEESR_NSO_INSP_7ScaleInELSS_0EEEST_EEEEEENS4_6LayoutISC_NS5_IJNSA_ILi0EEESX_SX_EEEEENS5_IJNS4_10UnderscoreES10_S10_EEEEENS4_13SM90_TMA_LOADENS4_14ComposedLayoutINS4_7SwizzleILi3ELi4ELi3EEENS4_18smem_ptr_flag_bitsILi8EEENSW_INS5_IJNSA_ILi8EEESE_EEENS5_IJSE_SB_EEEEEEEvNS4_8identityES13_S1D_vS1E_EENS_8epilogue10collective18CollectiveEpilogueINS1G_23Sm100TmaWarpSpecializedILi1ELi1ELi64ELb0ELb0EEEJSG_NS5_IJNSW_ISE_SB_EENSW_ISF_SB_EEEEESH_SI_SH_SI_NS1G_6fusion15FusionCallbacksIS1K_NS1O_17LinearCombinationISH_fSH_fLNS_15FloatRoundStyleE2EEESG_S1N_JEEENS4_5SM1004TMEM4LOAD26SM100_TMEM_LOAD_32dp32b64xES13_NS14_INS15_ILi2ELi4ELi3EEES18_NSW_INS5_IJS19_SF_EEENS5_IJSF_SB_EEEEEEENS4_39AutoVectorizingCopyWithAssumedAlignmentILi128EEENS4_14SM90_TMA_STOREES22_S24_S24_EEEvvEEEEvNT_6ParamsE)
        /*0044*/ 	.word	0x00000000
.L_29:


//--------------------- .nv.compat                --------------------------
	.section	.nv.compat,"",@"SHT_CUDA_COMPAT_INFO"
	.align	4
        /*0000*/ 	.byte	0x02, 0x09, 0x01, 0x00, 0x02, 0x02, 0x02, 0x00, 0x02, 0x05, 0x05, 0x00, 0x03, 0x07, 0x01, 0x01
        /*0010*/ 	.byte	0x02, 0x03, 0x01, 0x00, 0x02, 0x06, 0x01, 0x00, 0x04, 0x0b, 0x08, 0x00, 0x09, 0x00, 0x00, 0x00
        /*0020*/ 	.byte	0x00, 0x00, 0x00, 0x00


//--------------------- .nv.info._ZN7cutlass13device_kernelINS_4gemm6kernel13GemmUniversalIN4cute5tupleIJiiiiEEENS1_10collective13CollectiveMmaINS1_35MainloopSm100TmaUmmaWarpSpecializedILi8ELi2ELi4ENS5_IJNS4_1CILi1EEESB_SB_EEEEENS5_IJNSA_ILi128EEENSA_ILi64EEESE_EEENS_12float_e5m2_tENS5_IJlSB_lEEENS_12float_e4m3_tESI_NS4_8TiledMMAINS4_8MMA_AtomIJNS4_10MMA_TraitsINS4_19SM100_MMA_F8F6F4_SSEJSH_SJ_fSE_SF_NS4_17integral_constantINS4_4UMMA5MajorELSQ_0EEESR_NSO_INSP_7ScaleInELSS_0EEEST_EEEEEENS4_6LayoutISC_NS5_IJNSA_ILi0EEESX_SX_EEEEENS5_IJNS4_10UnderscoreES10_S10_EEEEENS4_13SM90_TMA_LOADENS4_14ComposedLayoutINS4_7SwizzleILi3ELi4ELi3EEENS4_18smem_ptr_flag_bitsILi8EEENSW_INS5_IJNSA_ILi8EEESE_EEENS5_IJSE_SB_EEEEEEEvNS4_8identityES13_S1D_vS1E_EENS_8epilogue10collective18CollectiveEpilogueINS1G_23Sm100TmaWarpSpecializedILi1ELi1ELi64ELb0ELb0EEEJSG_NS5_IJNSW_ISE_SB_EENSW_ISF_SB_EEEEESH_SI_SH_SI_NS1G_6fusion15FusionCallbacksIS1K_NS1O_17LinearCombinationISH_fSH_fLNS_15FloatRoundStyleE2EEESG_S1N_JEEENS4_5SM1004TMEM4LOAD26SM100_TMEM_LOAD_32dp32b64xES13_NS14_INS15_ILi2ELi4ELi3EEES18_NSW_INS5_IJS19_SF_EEENS5_IJSF_SB_EEEEEEENS4_39AutoVectorizingCopyWithAssumedAlignmentILi128EEENS4_14SM90_TMA_STOREES22_S24_S24_EEEvvEEEEvNT_6ParamsE --------------------------
	.section	.nv.info._ZN7cutlass13device_kernelINS_4gemm6kernel13GemmUniversalIN4cute5tupleIJiiiiEEENS1_10collective13CollectiveMmaINS1_35MainloopSm100TmaUmmaWarpSpecializedILi8ELi2ELi4ENS5_IJNS4_1CILi1EEESB_SB_EEEEENS5_IJNSA_ILi128EEENSA_ILi64EEESE_EEENS_12float_e5m2_tENS5_IJlSB_lEEENS_12float_e4m3_tESI_NS4_8TiledMMAINS4_8MMA_AtomIJNS4_10MMA_TraitsINS4_19SM100_MMA_F8F6F4_SSEJSH_SJ_fSE_SF_NS4_17integral_constantINS4_4UMMA5MajorELSQ_0EEESR_NSO_INSP_7ScaleInELSS_0EEEST_EEEEEENS4_6LayoutISC_NS5_IJNSA_ILi0EEESX_SX_EEEEENS5_IJNS4_10UnderscoreES10_S10_EEEEENS4_13SM90_TMA_LOADENS4_14ComposedLayoutINS4_7SwizzleILi3ELi4ELi3EEENS4_18smem_ptr_flag_bitsILi8EEENSW_INS5_IJNSA_ILi8EEESE_EEENS5_IJSE_SB_EEEEEEEvNS4_8identityES13_S1D_vS1E_EENS_8epilogue10collective18CollectiveEpilogueINS1G_23Sm100TmaWarpSpecializedILi1ELi1ELi64ELb0ELb0EEEJSG_NS5_IJNSW_ISE_SB_EENSW_ISF_SB_EEEEESH_SI_SH_SI_NS1G_6fusion15FusionCallbacksIS1K_NS1O_17LinearCombinationISH_fSH_fLNS_15FloatRoundStyleE2EEESG_S1N_JEEENS4_5SM1004TMEM4LOAD26SM100_TMEM_LOAD_32dp32b64xES13_NS14_INS15_ILi2ELi4ELi3EEES18_NSW_INS5_IJS19_SF_EEENS5_IJSF_SB_EEEEEEENS4_39AutoVectorizingCopyWithAssumedAlignmentILi128EEENS4_14SM90_TMA_STOREES22_S24_S24_EEEvvEEEEvNT_6ParamsE,"",@"SHT_CUDA_INFO"
	.sectionflags	@""
	.align	4


	//----- nvinfo : EIATTR_CUDA_API_VERSION
	.align		4
        /*0000*/ 	.byte	0x04, 0x37
        /*0002*/ 	.short	(.L_31 - .L_30)
.L_30:
        /*0004*/ 	.word	0x00000082


	//----- nvinfo : EIATTR_KPARAM_INFO
	.align		4
.L_31:
        /*0008*/ 	.byte	0x04, 0x17
        /*000a*/ 	.short	(.L_33 - .L_32)
.L_32:
        /*000c*/ 	.word	0x00000000
        /*0010*/ 	.short	0x0000
        /*0012*/ 	.short	0x0000
        /*0014*/ 	.byte	0x00, 0xf0, 0x01, 0x20


	//----- nvinfo : EIATTR_AT_ENTRY_FRAGMENTS
	.align		4
.L_33:
        /*0018*/ 	.byte	0x04, 0x4f
        /*001a*/ 	.short	(.L_35 - .L_34)


	//   ....[0]....
.L_34:
        /*001c*/ 	.word	0x00000006


	//----- nvinfo : EIATTR_RESERVED_SMEM_USED
	.align		4
.L_35:
        /*0020*/ 	.byte	0x01, 0x41
	.zero		2


	//----- nvinfo : EIATTR_SPARSE_MMA_MASK
	.align		4
        /*0024*/ 	.byte	0x03, 0x50
        /*0026*/ 	.short	0x0000


	//----- nvinfo : EIATTR_TCGEN05_1CTA_USED
	.align		4
        /*0028*/ 	.byte	0x01, 0x51
	.zero		2


	//----- nvinfo : EIATTR_MAXREG_COUNT
	.align		4
        /*002c*/ 	.byte	0x03, 0x1b
        /*002e*/ 	.short	0x00ff


	//----- nvinfo : EIATTR_NUM_BARRIERS
	.align		4
        /*0030*/ 	.byte	0x02, 0x4c
        /*0032*/ 	.byte	0x07
	.zero		1


	//----- nvinfo : EIATTR_EXTERNS
	.align		4
        /*0034*/ 	.byte	0x04, 0x0f
        /*0036*/ 	.short	(.L_37 - .L_36)


	//   ....[0]....
	.align		4
.L_36:
        /*0038*/ 	.word	index@(__assertfail)


	//----- nvinfo : EIATTR_MERCURY_ISA_VERSION
	.align		4
.L_37:
        /*003c*/ 	.byte	0x03, 0x5f
        /*003e*/ 	.short	0x0101


	//----- nvinfo : EIATTR_INT_WARP_WIDE_INSTR_OFFSETS
	.align		4
        /*0040*/ 	.byte	0x04, 0x31
        /*0042*/ 	.short	(.L_39 - .L_38)


	//   ....[0]....
.L_38:
        /*0044*/ 	.word	0x00001e00


	//   ....[1]....
        /*0048*/ 	.word	0x00003a90


	//   ....[2]....
        /*004c*/ 	.word	0x00003ab0


	//   ....[3]....
        /*0050*/ 	.word	0x00003ae0


	//   ....[4]....
        /*0054*/ 	.word	0x000044f0


	//   ....[5]....
        /*0058*/ 	.word	0x000045e0


	//----- nvinfo : EIATTR_COOP_GROUP_MASK_REGIDS
	.align		4
.L_39:
        /*005c*/ 	.byte	0x04, 0x29
        /*005e*/ 	.short	(.L_41 - .L_40)


	//   ....[0]....
.L_40:
        /*0060*/ 	.word	0xffffffff


	//   ....[1]....
        /*0064*/ 	.word	0xffffffff


	//   ....[2]....
        /*0068*/ 	.word	0xffffffff


	//   ....[3]....
        /*006c*/ 	.word	0xffffffff


	//   ....[4]....
        /*0070*/ 	.word	0xffffffff


	//   ....[5]....
        /*0074*/ 	.word	0xffffffff


	//   ....[6]....
        /*0078*/ 	.word	0xffffffff


	//   ....[7]....
        /*007c*/ 	.word	0xffffffff


	//   ....[8]....
        /*0080*/ 	.word	0xffffffff


	//   ....[9]....
        /*0084*/ 	.word	0xffffffff


	//   ....[10]....
        /*0088*/ 	.word	0xffffffff


	//   ....[11]....
        /*008c*/ 	.word	0xffffffff


	//   ....[12]....
        /*0090*/ 	.word	0xffffffff


	//----- nvinfo : EIATTR_COOP_GROUP_INSTR_OFFSETS
	.align		4
.L_41:
        /*0094*/ 	.byte	0x04, 0x28
        /*0096*/ 	.short	(.L_43 - .L_42)


	//   ....[0]....
.L_42:
        /*0098*/ 	.word	0x00000090


	//   ....[1]....
        /*009c*/ 	.word	0x000004d0


	//   ....[2]....
        /*00a0*/ 	.word	0x000006c0


	//   ....[3]....
        /*00a4*/ 	.word	0x00000800


	//   ....[4]....
        /*00a8*/ 	.word	0x00000900


	//   ....[5]....
        /*00ac*/ 	.word	0x00000a70


	//   ....[6]....
        /*00b0*/ 	.word	0x00000c10


	//   ....[7]....
        /*00b4*/ 	.word	0x00001ce0


	//   ....[8]....
        /*00b8*/ 	.word	0x00002d00


	//   ....[9]....
        /*00bc*/ 	.word	0x00002f10


	//   ....[10]....
        /*00c0*/ 	.word	0x00002f40


	//   ....[11]....
        /*00c4*/ 	.word	0x00003970


	//   ....[12]....
        /*00c8*/ 	.word	0x00003ba0


	//----- nvinfo : EIATTR_VRC_CTA_INIT_COUNT
	.align		4
.L_43:
        /*00cc*/ 	.byte	0x02, 0x4a
        /*00ce*/ 	.byte	0x80
	.zero		1


	//----- nvinfo : EIATTR_SYSCALL_OFFSETS
	.align		4
        /*00d0*/ 	.byte	0x04, 0x46
        /*00d2*/ 	.short	(.L_45 - .L_44)


	//   ....[0]....
.L_44:
        /*00d4*/ 	.word	0x00004fd0


	//   ....[1]....
        /*00d8*/ 	.word	0x00005110


	//   ....[2]....
        /*00dc*/ 	.word	0x000058b0


	//----- nvinfo : EIATTR_MBARRIER_INSTR_OFFSETS
	.align		4
.L_45:
        /*00e0*/ 	.byte	0x04, 0x39
        /*00e2*/ 	.short	(.L_47 - .L_46)


	//   ....[0]....
.L_46:
        /*00e4*/ 	.word	0x000005b0
        /*00e8*/ 	.word	0x000000ff
        /*00ec*/ 	.word	0x00000000
        /*00f0*/ 	.short	0x0100
        /*00f2*/ 	.byte	0x05
	.zero		1


	//   ....[1]....
        /*00f4*/ 	.word	0x000005c0
        /*00f8*/ 	.word	0x000000ff
        /*00fc*/ 	.word	0x00000040
        /*0100*/ 	.short	0x0100
        /*0102*/ 	.byte	0x05
	.zero		1


	//   ....[2]....
        /*0104*/ 	.word	0x000005d0
        /*0108*/ 	.word	0x000000ff
        /*010c*/ 	.word	0x00000008
        /*0110*/ 	.short	0x0100
        /*0112*/ 	.byte	0x05
	.zero		1


	//   ....[3]....
        /*0114*/ 	.word	0x000005e0
        /*0118*/ 	.word	0x000000ff
        /*011c*/ 	.word	0x00000048
        /*0120*/ 	.short	0x0100
        /*0122*/ 	.byte	0x05
	.zero		1


	//   ....[4]....
        /*0124*/ 	.word	0x000005f0
        /*0128*/ 	.word	0x000000ff
        /*012c*/ 	.word	0x00000010
        /*0130*/ 	.short	0x0100
        /*0132*/ 	.byte	0x05
	.zero		1


	//   ....[5]....
        /*0134*/ 	.word	0x00000600
        /*0138*/ 	.word	0x000000ff
        /*013c*/ 	.word	0x00000050
        /*0140*/ 	.short	0x0100
        /*0142*/ 	.byte	0x05
	.zero		1


	//   ....[6]....
        /*0144*/ 	.word	0x00000610
        /*0148*/ 	.word	0x000000ff
        /*014c*/ 	.word	0x00000018
        /*0150*/ 	.short	0x0100
        /*0152*/ 	.byte	0x05
	.zero		1


	//   ....[7]....
        /*0154*/ 	.word	0x00000620
        /*0158*/ 	.word	0x000000ff
        /*015c*/ 	.word	0x00000058
        /*0160*/ 	.short	0x0100
        /*0162*/ 	.byte	0x05
	.zero		1


	//   ....[8]....
        /*0164*/ 	.word	0x00000630
        /*0168*/ 	.word	0x000000ff
        /*016c*/ 	.word	0x00000020
        /*0170*/ 	.short	0x0100
        /*0172*/ 	.byte	0x05
	.zero		1


	//   ....[9]....
        /*0174*/ 	.word	0x00000640
        /*0178*/ 	.word	0x000000ff
        /*017c*/ 	.word	0x00000060
        /*0180*/ 	.short	0x0100
        /*0182*/ 	.byte	0x05
	.zero		1


	//   ....[10]....
        /*0184*/ 	.word	0x00000650
        /*0188*/ 	.word	0x000000ff
        /*018c*/ 	.word	0x00000028
        /*0190*/ 	.short	0x0100
        /*0192*/ 	.byte	0x05
	.zero		1


	//   ....[11]....
        /*0194*/ 	.word	0x00000660
        /*0198*/ 	.word	0x000000ff
        /*019c*/ 	.word	0x00000068
        /*01a0*/ 	.short	0x0100
        /*01a2*/ 	.byte	0x05
	.zero		1


	//   ....[12]....
        /*01a4*/ 	.word	0x00000670
        /*01a8*/ 	.word	0x000000ff
        /*01ac*/ 	.word	0x00000030
        /*01b0*/ 	.short	0x0100
        /*01b2*/ 	.byte	0x05
	.zero		1


	//   ....[13]....
        /*01b4*/ 	.word	0x00000680
        /*01b8*/ 	.word	0x000000ff
        /*01bc*/ 	.word	0x00000070
        /*01c0*/ 	.short	0x0100
        /*01c2*/ 	.byte	0x05
	.zero		1


	//   ....[14]....
        /*01c4*/ 	.word	0x00000690
        /*01c8*/ 	.word	0x000000ff
        /*01cc*/ 	.word	0x00000038
        /*01d0*/ 	.short	0x0100
        /*01d2*/ 	.byte	0x05
	.zero		1


	//   ....[15]....
        /*01d4*/ 	.word	0x000006a0
        /*01d8*/ 	.word	0x000000ff
        /*01dc*/ 	.word	0x00000078
        /*01e0*/ 	.short	0x0100
        /*01e2*/ 	.byte	0x05
	.zero		1


	//   ....[16]....
        /*01e4*/ 	.word	0x000007d0
        /*01e8*/ 	.word	0x000000ff
        /*01ec*/ 	.word	0x00000080
        /*01f0*/ 	.short	0x0100
        /*01f2*/ 	.byte	0x06
	.zero		1


	//   ....[17]....
        /*01f4*/ 	.word	0x000007e0
        /*01f8*/ 	.word	0x000000ff
        /*01fc*/ 	.word	0x00000088
        /*0200*/ 	.short	0x0100
        /*0202*/ 	.byte	0x06
	.zero		1


	//   ....[18]....
        /*0204*/ 	.word	0x000008d0
        /*0208*/ 	.word	0x000000ff
        /*020c*/ 	.word	0x00000090
        /*0210*/ 	.short	0x0100
        /*0212*/ 	.byte	0x05
	.zero		1


	//   ....[19]....
        /*0214*/ 	.word	0x000008e0
        /*0218*/ 	.word	0x000000ff
        /*021c*/ 	.word	0x00000098
        /*0220*/ 	.short	0x0100
        /*0222*/ 	.byte	0x05
	.zero		1


	//   ....[20]....
        /*0224*/ 	.word	0x00000a20
        /*0228*/ 	.word	0x000000ff
        /*022c*/ 	.word	0x000000a0
        /*0230*/ 	.short	0x0100
        /*0232*/ 	.byte	0x05
	.zero		1


	//   ....[21]....
        /*0234*/ 	.word	0x00000a30
        /*0238*/ 	.word	0x000000ff
        /*023c*/ 	.word	0x000000b0
        /*0240*/ 	.short	0x0100
        /*0242*/ 	.byte	0x05
	.zero		1


	//   ....[22]....
        /*0244*/ 	.word	0x00000a40
        /*0248*/ 	.word	0x000000ff
        /*024c*/ 	.word	0x000000a8
        /*0250*/ 	.short	0x0100
        /*0252*/ 	.byte	0x05
	.zero		1


	//   ....[23]....
        /*0254*/ 	.word	0x00000a50
        /*0258*/ 	.word	0x000000ff
        /*025c*/ 	.word	0x000000b8
        /*0260*/ 	.short	0x0100
        /*0262*/ 	.byte	0x05
	.zero		1


	//   ....[24]....
        /*0264*/ 	.word	0x00000b80
        /*0268*/ 	.word	0x000000ff
        /*026c*/ 	.word	0x000000c0
        /*0270*/ 	.short	0x0100
        /*0272*/ 	.byte	0x06
	.zero		1


	//   ....[25]....
        /*0274*/ 	.word	0x00000b90
        /*0278*/ 	.word	0x000000ff
        /*027c*/ 	.word	0x000000e0
        /*0280*/ 	.short	0x0100
        /*0282*/ 	.byte	0x06
	.zero		1


	//   ....[26]....
        /*0284*/ 	.word	0x00000ba0
        /*0288*/ 	.word	0x000000ff
        /*028c*/ 	.word	0x000000c8
        /*0290*/ 	.short	0x0100
        /*0292*/ 	.byte	0x06
	.zero		1


	//   ....[27]....
        /*0294*/ 	.word	0x00000bb0
        /*0298*/ 	.word	0x000000ff
        /*029c*/ 	.word	0x000000e8
        /*02a0*/ 	.short	0x0100
        /*02a2*/ 	.byte	0x06
	.zero		1


	//   ....[28]....
        /*02a4*/ 	.word	0x00000bc0
        /*02a8*/ 	.word	0x000000ff
        /*02ac*/ 	.word	0x000000d0
        /*02b0*/ 	.short	0x0100
        /*02b2*/ 	.byte	0x06
	.zero		1


	//   ....[29]....
        /*02b4*/ 	.word	0x00000bd0
        /*02b8*/ 	.word	0x000000ff
        /*02bc*/ 	.word	0x000000f0
        /*02c0*/ 	.short	0x0100
        /*02c2*/ 	.byte	0x06
	.zero		1


	//   ....[30]....
        /*02c4*/ 	.word	0x00000be0
        /*02c8*/ 	.word	0x000000ff
        /*02cc*/ 	.word	0x000000d8
        /*02d0*/ 	.short	0x0100
        /*02d2*/ 	.byte	0x06
	.zero		1


	//   ....[31]....
        /*02d4*/ 	.word	0x00000bf0
        /*02d8*/ 	.word	0x000000ff
        /*02dc*/ 	.word	0x000000f8
        /*02e0*/ 	.short	0x0100
        /*02e2*/ 	.byte	0x06
	.zero		1


	//   ....[32]....
        /*02e4*/ 	.word	0x00000ce0
        /*02e8*/ 	.word	0x000000ff
        /*02ec*/ 	.word	0x00000100
        /*02f0*/ 	.short	0x0100
        /*02f2*/ 	.byte	0x05
	.zero		1


	//   ....[33]....
        /*02f4*/ 	.word	0x00000cf0
        /*02f8*/ 	.word	0x000000ff
        /*02fc*/ 	.word	0x00000110
        /*0300*/ 	.short	0x0100
        /*0302*/ 	.byte	0x05
	.zero		1


	//   ....[34]....
        /*0304*/ 	.word	0x00000d00
        /*0308*/ 	.word	0x000000ff
        /*030c*/ 	.word	0x00000108
        /*0310*/ 	.short	0x0100
        /*0312*/ 	.byte	0x05
	.zero		1


	//   ....[35]....
        /*0314*/ 	.word	0x00000d10
        /*0318*/ 	.word	0x000000ff
        /*031c*/ 	.word	0x00000118
        /*0320*/ 	.short	0x0100
        /*0322*/ 	.byte	0x05
	.zero		1


	//   ....[36]....
        /*0324*/ 	.word	0x000015e0
        /*0328*/ 	.word	0x00000003
        /*032c*/ 	.word	0x00000110
        /*0330*/ 	.short	0x010a
        /*0332*/ 	.byte	0xff
	.zero		1


	//   ....[37]....
        /*0334*/ 	.word	0x00001610
        /*0338*/ 	.word	0x00000003
        /*033c*/ 	.word	0x00000100
        /*0340*/ 	.short	0x0101
        /*0342*/ 	.byte	0xff
	.zero		1


	//   ....[38]....
        /*0344*/ 	.word	0x000016e0
        /*0348*/ 	.word	0x000000ff
        /*034c*/ 	.word	0x00000040
        /*0350*/ 	.short	0x010a
        /*0352*/ 	.byte	0x08
	.zero		1


	//   ....[39]....
        /*0354*/ 	.word	0x00001780
        /*0358*/ 	.word	0x000000ff
        /*035c*/ 	.word	0x00000040
        /*0360*/ 	.short	0x010a
        /*0362*/ 	.byte	0x21
	.zero		1


	//   ....[40]....
        /*0364*/ 	.word	0x000018d0
        /*0368*/ 	.word	0x000000ff
        /*036c*/ 	.word	0x00000040
        /*0370*/ 	.short	0x010a
        /*0372*/ 	.byte	0x08
	.zero		1


	//   ....[41]....
        /*0374*/ 	.word	0x000019e0
        /*0378*/ 	.word	0x000000ff
        /*037c*/ 	.word	0x00000098
        /*0380*/ 	.short	0x0101
        /*0382*/ 	.byte	0x04
	.zero		1


	//   ....[42]....
        /*0384*/ 	.word	0x00001a00
        /*0388*/ 	.word	0x000000ff
        /*038c*/ 	.word	0x00000040
        /*0390*/ 	.short	0x010a
        /*0392*/ 	.byte	0x08
	.zero		1


	//   ....[43]....
        /*0394*/ 	.word	0x00001a80
        /*0398*/ 	.word	0x000000ff
        /*039c*/ 	.word	0x00000040
        /*03a0*/ 	.short	0x010a
        /*03a2*/ 	.byte	0x11
	.zero		1


	//   ....[44]....
        /*03a4*/ 	.word	0x00001bd0
        /*03a8*/ 	.word	0x000000ff
        /*03ac*/ 	.word	0x00000040
        /*03b0*/ 	.short	0x010a
        /*03b2*/ 	.byte	0x08
	.zero		1


	//   ....[45]....
        /*03b4*/ 	.word	0x00001d10
        /*03b8*/ 	.word	0x00000002
        /*03bc*/ 	.word	0x000000a0
        /*03c0*/ 	.short	0x010a
        /*03c2*/ 	.byte	0xff
	.zero		1


	//   ....[46]....
        /*03c4*/ 	.word	0x00001dd0
        /*03c8*/ 	.word	0x00000002
        /*03cc*/ 	.word	0x00000000
        /*03d0*/ 	.short	0x0101
        /*03d2*/ 	.byte	0xff
	.zero		1


	//   ....[47]....
        /*03d4*/ 	.word	0x00002330
        /*03d8*/ 	.word	0x000000ff
        /*03dc*/ 	.word	0x00000000
        /*03e0*/ 	.short	0x010a
        /*03e2*/ 	.byte	0x05
	.zero		1


	//   ....[48]....
        /*03e4*/ 	.word	0x000023c0
        /*03e8*/ 	.word	0x000000ff
        /*03ec*/ 	.word	0x00000000
        /*03f0*/ 	.short	0x010a
        /*03f2*/ 	.byte	0x05
	.zero		1


	//   ....[49]....
        /*03f4*/ 	.word	0x00002450
        /*03f8*/ 	.word	0x000000ff
        /*03fc*/ 	.word	0x00000000
        /*0400*/ 	.short	0x010a
        /*0402*/ 	.byte	0x05
	.zero		1


	//   ....[50]....
        /*0404*/ 	.word	0x000024e0
        /*0408*/ 	.word	0x000000ff
        /*040c*/ 	.word	0x00000000
        /*0410*/ 	.short	0x010a
        /*0412*/ 	.byte	0x05
	.zero		1


	//   ....[51]....
        /*0414*/ 	.word	0x00002570
        /*0418*/ 	.word	0x000000ff
        /*041c*/ 	.word	0x00000000
        /*0420*/ 	.short	0x010a
        /*0422*/ 	.byte	0x05
	.zero		1


	//   ....[52]....
        /*0424*/ 	.word	0x00002600
        /*0428*/ 	.word	0x000000ff
        /*042c*/ 	.word	0x00000000
        /*0430*/ 	.short	0x010a
        /*0432*/ 	.byte	0x05
	.zero		1


	//   ....[53]....
        /*0434*/ 	.word	0x00002690
        /*0438*/ 	.word	0x000000ff
        /*043c*/ 	.word	0x00000000
        /*0440*/ 	.short	0x010a
        /*0442*/ 	.byte	0x05
	.zero		1


	//   ....[54]....
        /*0444*/ 	.word	0x00002730
        /*0448*/ 	.word	0x00000000
        /*044c*/ 	.word	0x00000000
        /*0450*/ 	.short	0x010a
        /*0452*/ 	.byte	0xff
	.zero		1


	//   ....[55]....
        /*0454*/ 	.word	0x00002850
        /*0458*/ 	.word	0x00000000
        /*045c*/ 	.word	0x00000100
        /*0460*/ 	.short	0x010a
        /*0462*/ 	.byte	0xff
	.zero		1


	//   ....[56]....
        /*0464*/ 	.word	0x000028b0
        /*0468*/ 	.word	0x00000004
        /*046c*/ 	.word	0x00000000
        /*0470*/ 	.short	0x0101
        /*0472*/ 	.byte	0xff
	.zero		1


	//   ....[57]....
        /*0474*/ 	.word	0x000028d0
        /*0478*/ 	.word	0x000000ff
        /*047c*/ 	.word	0x000000b0
        /*0480*/ 	.short	0x010a
        /*0482*/ 	.byte	0x05
	.zero		1


	//   ....[58]....
        /*0484*/ 	.word	0x000029f0
        /*0488*/ 	.word	0x00000000
        /*048c*/ 	.word	0x000000a0
        /*0490*/ 	.short	0x010a
        /*0492*/ 	.byte	0xff
	.zero		1


	//   ....[59]....
        /*0494*/ 	.word	0x00002b00
        /*0498*/ 	.word	0x00000000
        /*049c*/ 	.word	0x00000000
        /*04a0*/ 	.short	0x0101
        /*04a2*/ 	.byte	0xff
	.zero		1


	//   ....[60]....
        /*04a4*/ 	.word	0x00002b90
        /*04a8*/ 	.word	0x000000ff
        /*04ac*/ 	.word	0x000000b0
        /*04b0*/ 	.short	0x0106
        /*04b2*/ 	.byte	0x05
	.zero		1


	//   ....[61]....
        /*04b4*/ 	.word	0x00002bb0
        /*04b8*/ 	.word	0x000000ff
        /*04bc*/ 	.word	0x000000b0
        /*04c0*/ 	.short	0x010a
        /*04c2*/ 	.byte	0x05
	.zero		1


	//   ....[62]....
        /*04c4*/ 	.word	0x00002c40
        /*04c8*/ 	.word	0x000000ff
        /*04cc*/ 	.word	0x000000b0
        /*04d0*/ 	.short	0x0106
        /*04d2*/ 	.byte	0x04
	.zero		1


	//   ....[63]....
        /*04d4*/ 	.word	0x00002c80
        /*04d8*/ 	.word	0x00000000
        /*04dc*/ 	.word	0x000000b0
        /*04e0*/ 	.short	0x010a
        /*04e2*/ 	.byte	0xff
	.zero		1


	//   ....[64]....
        /*04e4*/ 	.word	0x000031c0
        /*04e8*/ 	.word	0x00000000
        /*04ec*/ 	.word	0x000000a0
        /*04f0*/ 	.short	0x010a
        /*04f2*/ 	.byte	0xff
	.zero		1


	//   ....[65]....
        /*04f4*/ 	.word	0x000032d0
        /*04f8*/ 	.word	0x00000003
        /*04fc*/ 	.word	0x00000000
        /*0500*/ 	.short	0x0101
        /*0502*/ 	.byte	0xff
	.zero		1


	//   ....[66]....
        /*0504*/ 	.word	0x000032e0
        /*0508*/ 	.word	0x000000ff
        /*050c*/ 	.word	0x00000000
        /*0510*/ 	.short	0x010a
        /*0512*/ 	.byte	0x06
	.zero		1


	//   ....[67]....
        /*0514*/ 	.word	0x00003300
        /*0518*/ 	.word	0x000000ff
        /*051c*/ 	.word	0x000000e0
        /*0520*/ 	.short	0x010a
        /*0522*/ 	.byte	0x07
	.zero		1


	//   ....[68]....
        /*0524*/ 	.word	0x000033d0
        /*0528*/ 	.word	0x000000ff
        /*052c*/ 	.word	0x00000000
        /*0530*/ 	.short	0x010a
        /*0532*/ 	.byte	0x06
	.zero		1


	//   ....[69]....
        /*0534*/ 	.word	0x00003500
        /*0538*/ 	.word	0x000000ff
        /*053c*/ 	.word	0x00000000
        /*0540*/ 	.short	0x010a
        /*0542*/ 	.byte	0x1a
	.zero		1


	//   ....[70]....
        /*0544*/ 	.word	0x000037a0
        /*0548*/ 	.word	0x000000ff
        /*054c*/ 	.word	0x00000000
        /*0550*/ 	.short	0x010a
        /*0552*/ 	.byte	0x06
	.zero		1


	//   ....[71]....
        /*0554*/ 	.word	0x00003830
        /*0558*/ 	.word	0x000000ff
        /*055c*/ 	.word	0x00000000
        /*0560*/ 	.short	0x010a
        /*0562*/ 	.byte	0x06
	.zero		1


	//   ....[72]....
        /*0564*/ 	.word	0x000038c0
        /*0568*/ 	.word	0x000000ff
        /*056c*/ 	.word	0x00000000
        /*0570*/ 	.short	0x010a
        /*0572*/ 	.byte	0x06
	.zero		1


	//   ....[73]....
        /*0574*/ 	.word	0x00003950
        /*0578*/ 	.word	0x000000ff
        /*057c*/ 	.word	0x00000000
        /*0580*/ 	.short	0x010a
        /*0582*/ 	.byte	0x07
	.zero		1


	//   ....[74]....
        /*0584*/ 	.word	0x00003d90
        /*0588*/ 	.word	0x00000000
        /*058c*/ 	.word	0x000000a0
        /*0590*/ 	.short	0x010a
        /*0592*/ 	.byte	0xff
	.zero		1


	//   ....[75]....
        /*0594*/ 	.word	0x00003e80
        /*0598*/ 	.word	0x00000000
        /*059c*/ 	.word	0x00000000
        /*05a0*/ 	.short	0x0101
        /*05a2*/ 	.byte	0xff
	.zero		1


	//   ....[76]....
        /*05a4*/ 	.word	0x000041a0
        /*05a8*/ 	.word	0x000000ff
        /*05ac*/ 	.word	0x00000098
        /*05b0*/ 	.short	0x010a
        /*05b2*/ 	.byte	0x06
	.zero		1


	//   ....[77]....
        /*05b4*/ 	.word	0x00004320
        /*05b8*/ 	.word	0x000000ff
        /*05bc*/ 	.word	0x00000088
        /*05c0*/ 	.short	0x010a
        /*05c2*/ 	.byte	0x06
	.zero		1


	//   ....[78]....
        /*05c4*/ 	.word	0x00004650
        /*05c8*/ 	.word	0x000000ff
        /*05cc*/ 	.word	0x00000080
        /*05d0*/ 	.short	0x010b
        /*05d2*/ 	.byte	0x06
	.zero		1


	//   ....[79]....
        /*05d4*/ 	.word	0x00004670
        /*05d8*/ 	.word	0x000000ff
        /*05dc*/ 	.word	0x00000000
        /*05e0*/ 	.short	0x0101
        /*05e2*/ 	.byte	0x25
	.zero		1


	//   ....[80]....
        /*05e4*/ 	.word	0x000046b0
        /*05e8*/ 	.word	0x00000000
        /*05ec*/ 	.word	0x00000088
        /*05f0*/ 	.short	0x010a
        /*05f2*/ 	.byte	0xff
	.zero		1


	//   ....[81]....
        /*05f4*/ 	.word	0x000049e0
        /*05f8*/ 	.word	0x00000000
        /*05fc*/ 	.word	0x000000a0
        /*0600*/ 	.short	0x010a
        /*0602*/ 	.byte	0xff
	.zero		1


	//   ....[82]....
        /*0604*/ 	.word	0x00004af0
        /*0608*/ 	.word	0x00000000
        /*060c*/ 	.word	0x00000000
        /*0610*/ 	.short	0x0101
        /*0612*/ 	.byte	0xff
	.zero		1


	//   ....[83]....
        /*0614*/ 	.word	0x00005490
        /*0618*/ 	.word	0x000000ff
        /*061c*/ 	.word	0x00000080
        /*0620*/ 	.short	0x010a
        /*0622*/ 	.byte	0x2b
	.zero		1


	//   ....[84]....
        /*0624*/ 	.word	0x000054a0
        /*0628*/ 	.word	0x0000009c
        /*062c*/ 	.word	0x000000c0
        /*0630*/ 	.short	0x010a
        /*0632*/ 	.byte	0xff
	.zero		1


	//   ....[85]....
        /*0634*/ 	.word	0x00005630
        /*0638*/ 	.word	0x000000ff
        /*063c*/ 	.word	0x00000080
        /*0640*/ 	.short	0x010a
        /*0642*/ 	.byte	0x2b
	.zero		1


	//   ....[86]....
        /*0644*/ 	.word	0x00005730
        /*0648*/ 	.word	0x000000ff
        /*064c*/ 	.word	0x00000000
        /*0650*/ 	.short	0x0101
        /*0652*/ 	.byte	0x04
	.zero		1


	//   ....[87]....
        /*0654*/ 	.word	0x00005790
        /*0658*/ 	.word	0x0000009c
        /*065c*/ 	.word	0x000000c0
        /*0660*/ 	.short	0x010a
        /*0662*/ 	.byte	0xff
	.zero		1


	//   ....[88]....
        /*0664*/ 	.word	0x00005b50
        /*0668*/ 	.word	0x000000ff
        /*066c*/ 	.word	0x00000000
        /*0670*/ 	.short	0x0101
        /*0672*/ 	.byte	0x05
	.zero		1


	//   ....[89]....
        /*0674*/ 	.word	0x00006c00
        /*0678*/ 	.word	0x00000003
        /*067c*/ 	.word	0x00000110
        /*0680*/ 	.short	0x010a
        /*0682*/ 	.byte	0xff
	.zero		1


	//   ....[90]....
        /*0684*/ 	.word	0x00006c60
        /*0688*/ 	.word	0x00000002
        /*068c*/ 	.word	0x00000040
        /*0690*/ 	.short	0x010a
        /*0692*/ 	.byte	0xff
	.zero		1


	//   ....[91]....
        /*0694*/ 	.word	0x00006cc0
        /*0698*/ 	.word	0x00000002
        /*069c*/ 	.word	0x00000040
        /*06a0*/ 	.short	0x010a
        /*06a2*/ 	.byte	0xff
	.zero		1


	//   ....[92]....
        /*06a4*/ 	.word	0x00006d10
        /*06a8*/ 	.word	0x00000002
        /*06ac*/ 	.word	0x000000a0
        /*06b0*/ 	.short	0x010a
        /*06b2*/ 	.byte	0xff
	.zero		1


	//   ....[93]....
        /*06b4*/ 	.word	0x00006d70
        /*06b8*/ 	.word	0x00000000
        /*06bc*/ 	.word	0x00000000
        /*06c0*/ 	.short	0x010a
        /*06c2*/ 	.byte	0xff
	.zero		1


	//   ....[94]....
        /*06c4*/ 	.word	0x00006dd0
        /*06c8*/ 	.word	0x00000000
        /*06cc*/ 	.word	0x00000000
        /*06d0*/ 	.short	0x010a
        /*06d2*/ 	.byte	0xff
	.zero		1


	//   ....[95]....
        /*06d4*/ 	.word	0x00006e30
        /*06d8*/ 	.word	0x00000000
        /*06dc*/ 	.word	0x00000000
        /*06e0*/ 	.short	0x010a
        /*06e2*/ 	.byte	0xff
	.zero		1


	//   ....[96]....
        /*06e4*/ 	.word	0x00006e90
        /*06e8*/ 	.word	0x00000000
        /*06ec*/ 	.word	0x00000000
        /*06f0*/ 	.short	0x010a
        /*06f2*/ 	.byte	0xff
	.zero		1


	//   ....[97]....
        /*06f4*/ 	.word	0x00006ef0
        /*06f8*/ 	.word	0x00000000
        /*06fc*/ 	.word	0x00000000
        /*0700*/ 	.short	0x010a
        /*0702*/ 	.byte	0xff
	.zero		1


	//   ....[98]....
        /*0704*/ 	.word	0x00006f50
        /*0708*/ 	.word	0x00000000
        /*070c*/ 	.word	0x00000000
        /*0710*/ 	.short	0x010a
        /*0712*/ 	.byte	0xff
	.zero		1


	//   ....[99]....
        /*0714*/ 	.word	0x00006fb0
        /*0718*/ 	.word	0x00000000
        /*071c*/ 	.word	0x00000000
        /*0720*/ 	.short	0x010a
        /*0722*/ 	.byte	0xff
	.zero		1


	//   ....[100]....
        /*0724*/ 	.word	0x00007000
        /*0728*/ 	.word	0x00000000
        /*072c*/ 	.word	0x00000100
        /*0730*/ 	.short	0x010a
        /*0732*/ 	.byte	0xff
	.zero		1


	//   ....[101]....
        /*0734*/ 	.word	0x00007060
        /*0738*/ 	.word	0x00000000
        /*073c*/ 	.word	0x000000b0
        /*0740*/ 	.short	0x010a
        /*0742*/ 	.byte	0xff
	.zero		1


	//   ....[102]....
        /*0744*/ 	.word	0x000070b0
        /*0748*/ 	.word	0x00000000
        /*074c*/ 	.word	0x000000a0
        /*0750*/ 	.short	0x010a
        /*0752*/ 	.byte	0xff
	.zero		1


	//   ....[103]....
        /*0754*/ 	.word	0x00007110
        /*0758*/ 	.word	0x00000000
        /*075c*/ 	.word	0x000000b0
        /*0760*/ 	.short	0x010a
        /*0762*/ 	.byte	0xff
	.zero		1


	//   ....[104]....
        /*0764*/ 	.word	0x00007160
        /*0768*/ 	.word	0x00000000
        /*076c*/ 	.word	0x000000a0
        /*0770*/ 	.short	0x010a
        /*0772*/ 	.byte	0xff
	.zero		1


	//   ....[105]....
        /*0774*/ 	.word	0x000071c0
        /*0778*/ 	.word	0x00000003
        /*077c*/ 	.word	0x000000e0
        /*0780*/ 	.short	0x010a
        /*0782*/ 	.byte	0xff
	.zero		1


	//   ....[106]....
        /*0784*/ 	.word	0x00007220
        /*0788*/ 	.word	0x00000000
        /*078c*/ 	.word	0x00000000
        /*0790*/ 	.short	0x010a
        /*0792*/ 	.byte	0xff
	.zero		1


	//   ....[107]....
        /*0794*/ 	.word	0x00007280
        /*0798*/ 	.word	0x00000000
        /*079c*/ 	.word	0x00000000
        /*07a0*/ 	.short	0x010a
        /*07a2*/ 	.byte	0xff
	.zero		1


	//   ....[108]....
        /*07a4*/ 	.word	0x000072e0
        /*07a8*/ 	.word	0x00000000
        /*07ac*/ 	.word	0x00000000
        /*07b0*/ 	.short	0x010a
        /*07b2*/ 	.byte	0xff
	.zero		1


	//   ....[109]....
        /*07b4*/ 	.word	0x00007340
        /*07b8*/ 	.word	0x00000000
        /*07bc*/ 	.word	0x00000000
        /*07c0*/ 	.short	0x010a
        /*07c2*/ 	.byte	0xff
	.zero		1


	//   ....[110]....
        /*07c4*/ 	.word	0x000073a0
        /*07c8*/ 	.word	0x00000000
        /*07cc*/ 	.word	0x00000000
        /*07d0*/ 	.short	0x010a
        /*07d2*/ 	.byte	0xff
	.zero		1


	//   ....[111]....
        /*07d4*/ 	.word	0x000073f0
        /*07d8*/ 	.word	0x00000000
        /*07dc*/ 	.word	0x000000a0
        /*07e0*/ 	.short	0x010a
        /*07e2*/ 	.byte	0xff
	.zero		1


	//   ....[112]....
        /*07e4*/ 	.word	0x00007450
        /*07e8*/ 	.word	0x00000000
        /*07ec*/ 	.word	0x00000098
        /*07f0*/ 	.short	0x010a
        /*07f2*/ 	.byte	0xff
	.zero		1


	//   ....[113]....
        /*07f4*/ 	.word	0x000074b0
        /*07f8*/ 	.word	0x00000003
        /*07fc*/ 	.word	0x00000088
        /*0800*/ 	.short	0x010a
        /*0802*/ 	.byte	0xff
	.zero		1


	//   ....[114]....
        /*0804*/ 	.word	0x00007500
        /*0808*/ 	.word	0x00000000
        /*080c*/ 	.word	0x000000a0
        /*0810*/ 	.short	0x010a
        /*0812*/ 	.byte	0xff
	.zero		1


	//   ....[115]....
        /*0814*/ 	.word	0x00007560
        /*0818*/ 	.word	0x00000000
        /*081c*/ 	.word	0x00000080
        /*0820*/ 	.short	0x010a
        /*0822*/ 	.byte	0xff
	.zero		1


	//   ....[116]....
        /*0824*/ 	.word	0x000075b0
        /*0828*/ 	.word	0x0000009c
        /*082c*/ 	.word	0x000000c0
        /*0830*/ 	.short	0x010a
        /*0832*/ 	.byte	0xff
	.zero		1


	//----- nvinfo : EIATTR_NUM_MBARRIERS
	.align		4
.L_47:
        /*0834*/ 	.byte	0x03, 0x38
        /*0836*/ 	.short	0x0024


	//----- nvinfo : EIATTR_EXIT_INSTR_OFFSETS
	.align		4
        /*0838*/ 	.byte	0x04, 0x1c
        /*083a*/ 	.short	(.L_49 - .L_48)


	//   ....[0]....
.L_48:
        /*083c*/ 	.word	0x00002760


	//   ....[1]....
        /*0840*/ 	.word	0x00002c50


	//   ....[2]....
        /*0844*/ 	.word	0x00002cb0


	//   ....[3]....
        /*0848*/ 	.word	0x00003bb0


	//   ....[4]....
        /*084c*/ 	.word	0x000046e0


	//   ....[5]....
        /*0850*/ 	.word	0x00004720


	//   ....[6]....
        /*0854*/ 	.word	0x00006bf0


	//----- nvinfo : EIATTR_MAX_THREADS
	.align		4
.L_49:
        /*0858*/ 	.byte	0x04, 0x05
        /*085a*/ 	.short	(.L_51 - .L_50)
.L_50:
        /*085c*/ 	.word	0x00000100
        /*0860*/ 	.word	0x00000001
        /*0864*/ 	.word	0x00000001


	//----- nvinfo : EIATTR_CRS_STACK_SIZE
	.align		4
.L_51:
        /*0868*/ 	.byte	0x04, 0x1e
        /*086a*/ 	.short	(.L_53 - .L_52)
.L_52:
        /*086c*/ 	.word	0x00000000


	//----- nvinfo : EIATTR_CBANK_PARAM_SIZE
	.align		4
.L_53:
        /*0870*/ 	.byte	0x03, 0x19
        /*0872*/ 	.short	0x0800


	//----- nvinfo : EIATTR_PARAM_CBANK
	.align		4
        /*0874*/ 	.byte	0x04, 0x0a
        /*0876*/ 	.short	(.L_55 - .L_54)
	.align		4
.L_54:
        /*0878*/ 	.word	index@(.nv.constant0._ZN7cutlass13device_kernelINS_4gemm6kernel13GemmUniversalIN4cute5tupleIJiiiiEEENS1_10collective13CollectiveMmaINS1_35MainloopSm100TmaUmmaWarpSpecializedILi8ELi2ELi4ENS5_IJNS4_1CILi1EEESB_SB_EEEEENS5_IJNSA_ILi128EEENSA_ILi64EEESE_EEENS_12float_e5m2_tENS5_IJlSB_lEEENS_12float_e4m3_tESI_NS4_8TiledMMAINS4_8MMA_AtomIJNS4_10MMA_TraitsINS4_19SM100_MMA_F8F6F4_SSEJSH_SJ_fSE_SF_NS4_17integral_constantINS4_4UMMA5MajorELSQ_0EEESR_NSO_INSP_7ScaleInELSS_0EEEST_EEEEEENS4_6LayoutISC_NS5_IJNSA_ILi0EEESX_SX_EEEEENS5_IJNS4_10UnderscoreES10_S10_EEEEENS4_13SM90_TMA_LOADENS4_14ComposedLayoutINS4_7SwizzleILi3ELi4ELi3EEENS4_18smem_ptr_flag_bitsILi8EEENSW_INS5_IJNSA_ILi8EEESE_EEENS5_IJSE_SB_EEEEEEEvNS4_8identityES13_S1D_vS1E_EENS_8epilogue10collective18CollectiveEpilogueINS1G_23Sm100TmaWarpSpecializedILi1ELi1ELi64ELb0ELb0EEEJSG_NS5_IJNSW_ISE_SB_EENSW_ISF_SB_EEEEESH_SI_SH_SI_NS1G_6fusion15FusionCallbacksIS1K_NS1O_17LinearCombinationISH_fSH_fLNS_15FloatRoundStyleE2EEESG_S1N_JEEENS4_5SM1004TMEM4LOAD26SM100_TMEM_LOAD_32dp32b64xES13_NS14_INS15_ILi2ELi4ELi3EEES18_NSW_INS5_IJS19_SF_EEENS5_IJSF_SB_EEEEEEENS4_39AutoVectorizingCopyWithAssumedAlignmentILi128EEENS4_14SM90_TMA_STOREES22_S24_S24_EEEvvEEEEvNT_6ParamsE)
        /*087c*/ 	.short	0x0380
        /*087e*/ 	.short	0x0800


	//----- nvinfo : EIATTR_SW_WAR
	.align		4
.L_55:
        /*0880*/ 	.byte	0x04, 0x36
        /*0882*/ 	.short	(.L_57 - .L_56)
.L_56:
        /*0884*/ 	.word	0x00000008
.L_57:


//--------------------- .nv.callgraph             --------------------------
	.section	.nv.callgraph,"",@"SHT_CUDA_CALLGRAPH"
	.align	4
	.sectionentsize	8
	.align		4
        /*0000*/ 	.word	0x00000000
	.align		4
        /*0004*/ 	.word	0xffffffff
	.align		4
        /*0008*/ 	.word	index@(_ZN7cutlass13device_kernelINS_4gemm6kernel13GemmUniversalIN4cute5tupleIJiiiiEEENS1_10collective13CollectiveMmaINS1_35MainloopSm100TmaUmmaWarpSpecializedILi8ELi2ELi4ENS5_IJNS4_1CILi1EEESB_SB_EEEEENS5_IJNSA_ILi128EEENSA_ILi64EEESE_EEENS_12float_e5m2_tENS5_IJlSB_lEEENS_12float_e4m3_tESI_NS4_8TiledMMAINS4_8MMA_AtomIJNS4_10MMA_TraitsINS4_19SM100_MMA_F8F6F4_SSEJSH_SJ_fSE_SF_NS4_17integral_constantINS4_4UMMA5MajorELSQ_0EEESR_NSO_INSP_7ScaleInELSS_0EEEST_EEEEEENS4_6LayoutISC_NS5_IJNSA_ILi0EEESX_SX_EEEEENS5_IJNS4_10UnderscoreES10_S10_EEEEENS4_13SM90_TMA_LOADENS4_14ComposedLayoutINS4_7SwizzleILi3ELi4ELi3EEENS4_18smem_ptr_flag_bitsILi8EEENSW_INS5_IJNSA_ILi8EEESE_EEENS5_IJSE_SB_EEEEEEEvNS4_8identityES13_S1D_vS1E_EENS_8epilogue10collective18CollectiveEpilogueINS1G_23Sm100TmaWarpSpecializedILi1ELi1ELi64ELb0ELb0EEEJSG_NS5_IJNSW_ISE_SB_EENSW_ISF_SB_EEEEESH_SI_SH_SI_NS1G_6fusion15FusionCallbacksIS1K_NS1O_17LinearCombinationISH_fSH_fLNS_15FloatRoundStyleE2EEESG_S1N_JEEENS4_5SM1004TMEM4LOAD26SM100_TMEM_LOAD_32dp32b64xES13_NS14_INS15_ILi2ELi4ELi3EEES18_NSW_INS5_IJS19_SF_EEENS5_IJSF_SB_EEEEEEENS4_39AutoVectorizingCopyWithAssumedAlignmentILi128EEENS4_14SM90_TMA_STOREES22_S24_S24_EEEvvEEEEvNT_6ParamsE)
	.align		4
        /*000c*/ 	.word	index@(__assertfail)
	.align		4
        /*0010*/ 	.word	0x00000000
	.align		4
        /*0014*/ 	.word	0xfffffffe
	.align		4
        /*0018*/ 	.word	0x00000000
	.align		4
        /*001c*/ 	.word	0xfffffffd
	.align		4
        /*0020*/ 	.word	0x00000000
	.align		4
        /*0024*/ 	.word	0xfffffffc


//--------------------- .nv.constant4             --------------------------
	.section	.nv.constant4,"a",@progbits
	.align	8
	.align		8
.nv.constant4:
        /*0000*/ 	.dword	__assertfail
	.align		8
        /*0008*/ 	.dword	__unnamed_1
	.align		8
        /*0010*/ 	.dword	__unnamed_2
	.align		8
        /*0018*/ 	.dword	_ZN40_INTERNAL_6d07b201_4_k_cu_3814eea6_170644cuda3std3__45__cpo5beginE
	.align		8
        /*0020*/ 	.dword	_ZN40_INTERNAL_6d07b201_4_k_cu_3814eea6_170644cuda3std3__45__cpo3endE
	.align		8
        /*0028*/ 	.dword	_ZN40_INTERNAL_6d07b201_4_k_cu_3814eea6_170644cuda3std3__45__cpo6cbeginE
	.align		8
        /*0030*/ 	.dword	_ZN40_INTERNAL_6d07b201_4_k_cu_3814eea6_170644cuda3std3__45__cpo4cendE
	.align		8
        /*0038*/ 	.dword	_ZN40_INTERNAL_6d07b201_4_k_cu_3814eea6_170644cuda3std3__442_GLOBAL__N__6d07b201_4_k_cu_3814eea6_170646ignoreE
	.align		8
        /*0040*/ 	.dword	_ZN40_INTERNAL_6d07b201_4_k_cu_3814eea6_170644cuda3std3__419piecewise_constructE
	.align		8
        /*0048*/ 	.dword	_ZN40_INTERNAL_6d07b201_4_k_cu_3814eea6_170644cuda3std3__48in_placeE
	.align		8
        /*0050*/ 	.dword	_ZN40_INTERNAL_6d07b201_4_k_cu_3814eea6_170644cuda3std6ranges3__45__cpo4swapE
	.align		8
        /*0058*/ 	.dword	_ZN40_INTERNAL_6d07b201_4_k_cu_3814eea6_170644cuda3std6ranges3__45__cpo9iter_moveE
	.align		8
        /*0060*/ 	.dword	_ZN40_INTERNAL_6d07b201_4_k_cu_3814eea6_170644cute7productE
	.align		8
        /*0068*/ 	.dword	_ZN40_INTERNAL_6d07b201_4_k_cu_3814eea6_170644cute1_E
	.align		8
        /*0070*/ 	.dword	$str$25
	.align		8
        /*0078*/ 	.dword	$str$26
	.align		8
        /*0080*/ 	.dword	$str$27
	.align		8
        /*0088*/ 	.dword	$str$28


//--------------------- .text._ZN7cutlass13device_kernelINS_4gemm6kernel13GemmUniversalIN4cute5tupleIJiiiiEEENS1_10collective13CollectiveMmaINS1_35MainloopSm100TmaUmmaWarpSpecializedILi8ELi2ELi4ENS5_IJNS4_1CILi1EEESB_SB_EEEEENS5_IJNSA_ILi128EEENSA_ILi64EEESE_EEENS_12float_e5m2_tENS5_IJlSB_lEEENS_12float_e4m3_tESI_NS4_8TiledMMAINS4_8MMA_AtomIJNS4_10MMA_TraitsINS4_19SM100_MMA_F8F6F4_SSEJSH_SJ_fSE_SF_NS4_17integral_constantINS4_4UMMA5MajorELSQ_0EEESR_NSO_INSP_7ScaleInELSS_0EEEST_EEEEEENS4_6LayoutISC_NS5_IJNSA_ILi0EEESX_SX_EEEEENS5_IJNS4_10UnderscoreES10_S10_EEEEENS4_13SM90_TMA_LOADENS4_14ComposedLayoutINS4_7SwizzleILi3ELi4ELi3EEENS4_18smem_ptr_flag_bitsILi8EEENSW_INS5_IJNSA_ILi8EEESE_EEENS5_IJSE_SB_EEEEEEEvNS4_8identityES13_S1D_vS1E_EENS_8epilogue10collective18CollectiveEpilogueINS1G_23Sm100TmaWarpSpecializedILi1ELi1ELi64ELb0ELb0EEEJSG_NS5_IJNSW_ISE_SB_EENSW_ISF_SB_EEEEESH_SI_SH_SI_NS1G_6fusion15FusionCallbacksIS1K_NS1O_17LinearCombinationISH_fSH_fLNS_15FloatRoundStyleE2EEESG_S1N_JEEENS4_5SM1004TMEM4LOAD26SM100_TMEM_LOAD_32dp32b64xES13_NS14_INS15_ILi2ELi4ELi3EEES18_NSW_INS5_IJS19_SF_EEENS5_IJSF_SB_EEEEEEENS4_39AutoVectorizingCopyWithAssumedAlignmentILi128EEENS4_14SM90_TMA_STOREES22_S24_S24_EEEvvEEEEvNT_6ParamsE --------------------------
	.section	.text._ZN7cutlass13device_kernelINS_4gemm6kernel13GemmUniversalIN4cute5tupleIJiiiiEEENS1_10collective13CollectiveMmaINS1_35MainloopSm100TmaUmmaWarpSpecializedILi8ELi2ELi4ENS5_IJNS4_1CILi1EEESB_SB_EEEEENS5_IJNSA_ILi128EEENSA_ILi64EEESE_EEENS_12float_e5m2_tENS5_IJlSB_lEEENS_12float_e4m3_tESI_NS4_8TiledMMAINS4_8MMA_AtomIJNS4_10MMA_TraitsINS4_19SM100_MMA_F8F6F4_SSEJSH_SJ_fSE_SF_NS4_17integral_constantINS4_4UMMA5MajorELSQ_0EEESR_NSO_INSP_7ScaleInELSS_0EEEST_EEEEEENS4_6LayoutISC_NS5_IJNSA_ILi0EEESX_SX_EEEEENS5_IJNS4_10UnderscoreES10_S10_EEEEENS4_13SM90_TMA_LOADENS4_14ComposedLayoutINS4_7SwizzleILi3ELi4ELi3EEENS4_18smem_ptr_flag_bitsILi8EEENSW_INS5_IJNSA_ILi8EEESE_EEENS5_IJSE_SB_EEEEEEEvNS4_8identityES13_S1D_vS1E_EENS_8epilogue10collective18CollectiveEpilogueINS1G_23Sm100TmaWarpSpecializedILi1ELi1ELi64ELb0ELb0EEEJSG_NS5_IJNSW_ISE_SB_EENSW_ISF_SB_EEEEESH_SI_SH_SI_NS1G_6fusion15FusionCallbacksIS1K_NS1O_17LinearCombinationISH_fSH_fLNS_15FloatRoundStyleE2EEESG_S1N_JEEENS4_5SM1004TMEM4LOAD26SM100_TMEM_LOAD_32dp32b64xES13_NS14_INS15_ILi2ELi4ELi3EEES18_NSW_INS5_IJS19_SF_EEENS5_IJSF_SB_EEEEEEENS4_39AutoVectorizingCopyWithAssumedAlignmentILi128EEENS4_14SM90_TMA_STOREES22_S24_S24_EEEvvEEEEvNT_6ParamsE,"ax",@progbits
	.align	128
.text._ZN7cutlass13device_kernelINS_4gemm6kernel13GemmUniversalIN4cute5tupleIJiiiiEEENS1_10collective13CollectiveMmaINS1_35MainloopSm100TmaUmmaWarpSpecializedILi8ELi2ELi4ENS5_IJNS4_1CILi1EEESB_SB_EEEEENS5_IJNSA_ILi128EEENSA_ILi64EEESE_EEENS_12float_e5m2_tENS5_IJlSB_lEEENS_12float_e4m3_tESI_NS4_8TiledMMAINS4_8MMA_AtomIJNS4_10MMA_TraitsINS4_19SM100_MMA_F8F6F4_SSEJSH_SJ_fSE_SF_NS4_17integral_constantINS4_4UMMA5MajorELSQ_0EEESR_NSO_INSP_7ScaleInELSS_0EEEST_EEEEEENS4_6LayoutISC_NS5_IJNSA_ILi0EEESX_SX_EEEEENS5_IJNS4_10UnderscoreES10_S10_EEEEENS4_13SM90_TMA_LOADENS4_14ComposedLayoutINS4_7SwizzleILi3ELi4ELi3EEENS4_18smem_ptr_flag_bitsILi8EEENSW_INS5_IJNSA_ILi8EEESE_EEENS5_IJSE_SB_EEEEEEEvNS4_8identityES13_S1D_vS1E_EENS_8epilogue10collective18CollectiveEpilogueINS1G_23Sm100TmaWarpSpecializedILi1ELi1ELi64ELb0ELb0EEEJSG_NS5_IJNSW_ISE_SB_EENSW_ISF_SB_EEEEESH_SI_SH_SI_NS1G_6fusion15FusionCallbacksIS1K_NS1O_17LinearCombinationISH_fSH_fLNS_15FloatRoundStyleE2EEESG_S1N_JEEENS4_5SM1004TMEM4LOAD26SM100_TMEM_LOAD_32dp32b64xES13_NS14_INS15_ILi2ELi4ELi3EEES18_NSW_INS5_IJS19_SF_EEENS5_IJSF_SB_EEEEEEENS4_39AutoVectorizingCopyWithAssumedAlignmentILi128EEENS4_14SM90_TMA_STOREES22_S24_S24_EEEvvEEEEvNT_6ParamsE:
        .type           _ZN7cutlass13device_kernelINS_4gemm6kernel13GemmUniversalIN4cute5tupleIJiiiiEEENS1_10collective13CollectiveMmaINS1_35MainloopSm100TmaUmmaWarpSpecializedILi8ELi2ELi4ENS5_IJNS4_1CILi1EEESB_SB_EEEEENS5_IJNSA_ILi128EEENSA_ILi64EEESE_EEENS_12float_e5m2_tENS5_IJlSB_lEEENS_12float_e4m3_tESI_NS4_8TiledMMAINS4_8MMA_AtomIJNS4_10MMA_TraitsINS4_19SM100_MMA_F8F6F4_SSEJSH_SJ_fSE_SF_NS4_17integral_constantINS4_4UMMA5MajorELSQ_0EEESR_NSO_INSP_7ScaleInELSS_0EEEST_EEEEEENS4_6LayoutISC_NS5_IJNSA_ILi0EEESX_SX_EEEEENS5_IJNS4_10UnderscoreES10_S10_EEEEENS4_13SM90_TMA_LOADENS4_14ComposedLayoutINS4_7SwizzleILi3ELi4ELi3EEENS4_18smem_ptr_flag_bitsILi8EEENSW_INS5_IJNSA_ILi8EEESE_EEENS5_IJSE_SB_EEEEEEEvNS4_8identityES13_S1D_vS1E_EENS_8epilogue10collective18CollectiveEpilogueINS1G_23Sm100TmaWarpSpecializedILi1ELi1ELi64ELb0ELb0EEEJSG_NS5_IJNSW_ISE_SB_EENSW_ISF_SB_EEEEESH_SI_SH_SI_NS1G_6fusion15FusionCallbacksIS1K_NS1O_17LinearCombinationISH_fSH_fLNS_15FloatRoundStyleE2EEESG_S1N_JEEENS4_5SM1004TMEM4LOAD26SM100_TMEM_LOAD_32dp32b64xES13_NS14_INS15_ILi2ELi4ELi3EEES18_NSW_INS5_IJS19_SF_EEENS5_IJSF_SB_EEEEEEENS4_39AutoVectorizingCopyWithAssumedAlignmentILi128EEENS4_14SM90_TMA_STOREES22_S24_S24_EEEvvEEEEvNT_6ParamsE,@function
        .size           _ZN7cutlass13device_kernelINS_4gemm6kernel13GemmUniversalIN4cute5tupleIJiiiiEEENS1_10collective13CollectiveMmaINS1_35MainloopSm100TmaUmmaWarpSpecializedILi8ELi2ELi4ENS5_IJNS4_1CILi1EEESB_SB_EEEEENS5_IJNSA_ILi128EEENSA_ILi64EEESE_EEENS_12float_e5m2_tENS5_IJlSB_lEEENS_12float_e4m3_tESI_NS4_8TiledMMAINS4_8MMA_AtomIJNS4_10MMA_TraitsINS4_19SM100_MMA_F8F6F4_SSEJSH_SJ_fSE_SF_NS4_17integral_constantINS4_4UMMA5MajorELSQ_0EEESR_NSO_INSP_7ScaleInELSS_0EEEST_EEEEEENS4_6LayoutISC_NS5_IJNSA_ILi0EEESX_SX_EEEEENS5_IJNS4_10UnderscoreES10_S10_EEEEENS4_13SM90_TMA_LOADENS4_14ComposedLayoutINS4_7SwizzleILi3ELi4ELi3EEENS4_18smem_ptr_flag_bitsILi8EEENSW_INS5_IJNSA_ILi8EEESE_EEENS5_IJSE_SB_EEEEEEEvNS4_8identityES13_S1D_vS1E_EENS_8epilogue10collective18CollectiveEpilogueINS1G_23Sm100TmaWarpSpecializedILi1ELi1ELi64ELb0ELb0EEEJSG_NS5_IJNSW_ISE_SB_EENSW_ISF_SB_EEEEESH_SI_SH_SI_NS1G_6fusion15FusionCallbacksIS1K_NS1O_17LinearCombinationISH_fSH_fLNS_15FloatRoundStyleE2EEESG_S1N_JEEENS4_5SM1004TMEM4LOAD26SM100_TMEM_LOAD_32dp32b64xES13_NS14_INS15_ILi2ELi4ELi3EEES18_NSW_INS5_IJS19_SF_EEENS5_IJSF_SB_EEEEEEENS4_39AutoVectorizingCopyWithAssumedAlignmentILi128EEENS4_14SM90_TMA_STOREES22_S24_S24_EEEvvEEEEvNT_6ParamsE,(.L_x_140 - _ZN7cutlass13device_kernelINS_4gemm6kernel13GemmUniversalIN4cute5tupleIJiiiiEEENS1_10collective13CollectiveMmaINS1_35MainloopSm100TmaUmmaWarpSpecializedILi8ELi2ELi4ENS5_IJNS4_1CILi1EEESB_SB_EEEEENS5_IJNSA_ILi128EEENSA_ILi64EEESE_EEENS_12float_e5m2_tENS5_IJlSB_lEEENS_12float_e4m3_tESI_NS4_8TiledMMAINS4_8MMA_AtomIJNS4_10MMA_TraitsINS4_19SM100_MMA_F8F6F4_SSEJSH_SJ_fSE_SF_NS4_17integral_constantINS4_4UMMA5MajorELSQ_0EEESR_NSO_INSP_7ScaleInELSS_0EEEST_EEEEEENS4_6LayoutISC_NS5_IJNSA_ILi0EEESX_SX_EEEEENS5_IJNS4_10UnderscoreES10_S10_EEEEENS4_13SM90_TMA_LOADENS4_14ComposedLayoutINS4_7SwizzleILi3ELi4ELi3EEENS4_18smem_ptr_flag_bitsILi8EEENSW_INS5_IJNSA_ILi8EEESE_EEENS5_IJSE_SB_EEEEEEEvNS4_8identityES13_S1D_vS1E_EENS_8epilogue10collective18CollectiveEpilogueINS1G_23Sm100TmaWarpSpecializedILi1ELi1ELi64ELb0ELb0EEEJSG_NS5_IJNSW_ISE_SB_EENSW_ISF_SB_EEEEESH_SI_SH_SI_NS1G_6fusion15FusionCallbacksIS1K_NS1O_17LinearCombinationISH_fSH_fLNS_15FloatRoundStyleE2EEESG_S1N_JEEENS4_5SM1004TMEM4LOAD26SM100_TMEM_LOAD_32dp32b64xES13_NS14_INS15_ILi2ELi4ELi3EEES18_NSW_INS5_IJS19_SF_EEENS5_IJSF_SB_EEEEEEENS4_39AutoVectorizingCopyWithAssumedAlignmentILi128EEENS4_14SM90_TMA_STOREES22_S24_S24_EEEvvEEEEvNT_6ParamsE)
        .other          _ZN7cutlass13device_kernelINS_4gemm6kernel13GemmUniversalIN4cute5tupleIJiiiiEEENS1_10collective13CollectiveMmaINS1_35MainloopSm100TmaUmmaWarpSpecializedILi8ELi2ELi4ENS5_IJNS4_1CILi1EEESB_SB_EEEEENS5_IJNSA_ILi128EEENSA_ILi64EEESE_EEENS_12float_e5m2_tENS5_IJlSB_lEEENS_12float_e4m3_tESI_NS4_8TiledMMAINS4_8MMA_AtomIJNS4_10MMA_TraitsINS4_19SM100_MMA_F8F6F4_SSEJSH_SJ_fSE_SF_NS4_17integral_constantINS4_4UMMA5MajorELSQ_0EEESR_NSO_INSP_7ScaleInELSS_0EEEST_EEEEEENS4_6LayoutISC_NS5_IJNSA_ILi0EEESX_SX_EEEEENS5_IJNS4_10UnderscoreES10_S10_EEEEENS4_13SM90_TMA_LOADENS4_14ComposedLayoutINS4_7SwizzleILi3ELi4ELi3EEENS4_18smem_ptr_flag_bitsILi8EEENSW_INS5_IJNSA_ILi8EEESE_EEENS5_IJSE_SB_EEEEEEEvNS4_8identityES13_S1D_vS1E_EENS_8epilogue10collective18CollectiveEpilogueINS1G_23Sm100TmaWarpSpecializedILi1ELi1ELi64ELb0ELb0EEEJSG_NS5_IJNSW_ISE_SB_EENSW_ISF_SB_EEEEESH_SI_SH_SI_NS1G_6fusion15FusionCallbacksIS1K_NS1O_17LinearCombinationISH_fSH_fLNS_15FloatRoundStyleE2EEESG_S1N_JEEENS4_5SM1004TMEM4LOAD26SM100_TMEM_LOAD_32dp32b64xES13_NS14_INS15_ILi2ELi4ELi3EEES18_NSW_INS5_IJS19_SF_EEENS5_IJSF_SB_EEEEEEENS4_39AutoVectorizingCopyWithAssumedAlignmentILi128EEENS4_14SM90_TMA_STOREES22_S24_S24_EEEvvEEEEvNT_6ParamsE,@"STO_CUDA_ENTRY STV_DEFAULT"
_ZN7cutlass13device_kernelINS_4gemm6kernel13GemmUniversalIN4cute5tupleIJiiiiEEENS1_10collective13CollectiveMmaINS1_35MainloopSm100TmaUmmaWarpSpecializedILi8ELi2ELi4ENS5_IJNS4_1CILi1EEESB_SB_EEEEENS5_IJNSA_ILi128EEENSA_ILi64EEESE_EEENS_12float_e5m2_tENS5_IJlSB_lEEENS_12float_e4m3_tESI_NS4_8TiledMMAINS4_8MMA_AtomIJNS4_10MMA_TraitsINS4_19SM100_MMA_F8F6F4_SSEJSH_SJ_fSE_SF_NS4_17integral_constantINS4_4UMMA5MajorELSQ_0EEESR_NSO_INSP_7ScaleInELSS_0EEEST_EEEEEENS4_6LayoutISC_NS5_IJNSA_ILi0EEESX_SX_EEEEENS5_IJNS4_10UnderscoreES10_S10_EEEEENS4_13SM90_TMA_LOADENS4_14ComposedLayoutINS4_7SwizzleILi3ELi4ELi3EEENS4_18smem_ptr_flag_bitsILi8EEENSW_INS5_IJNSA_ILi8EEESE_EEENS5_IJSE_SB_EEEEEEEvNS4_8identityES13_S1D_vS1E_EENS_8epilogue10collective18CollectiveEpilogueINS1G_23Sm100TmaWarpSpecializedILi1ELi1ELi64ELb0ELb0EEEJSG_NS5_IJNSW_ISE_SB_EENSW_ISF_SB_EEEEESH_SI_SH_SI_NS1G_6fusion15FusionCallbacksIS1K_NS1O_17LinearCombinationISH_fSH_fLNS_15FloatRoundStyleE2EEESG_S1N_JEEENS4_5SM1004TMEM4LOAD26SM100_TMEM_LOAD_32dp32b64xES13_NS14_INS15_ILi2ELi4ELi3EEES18_NSW_INS5_IJS19_SF_EEENS5_IJSF_SB_EEEEEEENS4_39AutoVectorizingCopyWithAssumedAlignmentILi128EEENS4_14SM90_TMA_STOREES22_S24_S24_EEEvvEEEEvNT_6ParamsE:
[----:B------:R-:W1:Y:S01]  /*0000*/  LDC R1, c[0x0][0x37c] ;  /* 0x0000df00ff017b82 */ /* 0x000e620000000800 */
[----:B------:R-:W2:Y:S01]  /*0010*/  S2R R166, SR_TID.X ;  /* 0x0000000000a67919 */ /* 0x000ea20000002100 */
[----:B------:R-:W3:Y:S01]  /*0020*/  LDCU.64 UR4, c[0x0][0x890] ;  /* 0x00011200ff0477ac */ /* 0x000ee20008000a00 */
[----:B------:R-:W-:Y:S02]  /*0030*/  PRMT R164, RZ, 0x7610, R164 ;  /* 0x00007610ffa47816 */ /* 0x000fe400000000a4 */
[----:B------:R-:W-:Y:S01]  /*0040*/  ELECT P5, URZ, PT ;  /* 0x0000000000ff782f */ /* 0x000fe200038a0000 */
[----:B------:R-:W4:Y:S01]  /*0050*/  LDCU.64 UR40, c[0x0][0x358] ;  /* 0x00006b00ff2877ac */ /* 0x000f220008000a00 */
[----:B---3--:R-:W-:-:S04]  /*0060*/  UISETP.NE.U32.AND UP0, UPT, UR4, URZ, UPT ;  /* 0x000000ff0400728c */ /* 0x008fc8000bf05070 */
[----:B------:R-:W-:Y:S01]  /*0070*/  UISETP.NE.AND.EX UP0, UPT, UR5, URZ, UPT, UP0 ;  /* 0x000000ff0500728c */ /* 0x000fe2000bf05300 */
[----:B--2---:R-:W-:-:S05]  /*0080*/  SHF.R.U32.HI R169, RZ, 0x5, R166 ;  /* 0x00000005ffa97819 */ /* 0x004fca00000116a6 */
[----:B------:R-:W2:Y:S02]  /*0090*/  SHFL.IDX PT, R0, R169, RZ, 0x1f ;  /* 0x00001fffa9007589 */ /* 0x000ea400000e0000 */
[----:B--2---:R-:W-:Y:S01]  /*00a0*/  R2UR UR8, R0 ;  /* 0x00000000000872ca */ /* 0x004fe200000e0000 */
[----:B-1--4-:R-:W-:-:S14]  /*00b0*/  BRA.U UP0, `(.L_x_0) ;  /* 0x00000001002c7547 */ /* 0x012fdc000b800000 */
[----:B------:R-:W1:Y:S02]  /*00c0*/  LDCU.64 UR6, c[0x0][0x888] ;  /* 0x00011100ff0677ac */ /* 0x000e640008000a00 */
[----:B-1----:R-:W-:-:S04]  /*00d0*/  UISETP.NE.U32.AND UP0, UPT, UR6, URZ, UPT ;  /* 0x000000ff0600728c */ /* 0x002fc8000bf05070 */
[----:B------:R-:W-:-:S09]  /*00e0*/  UISETP.NE.AND.EX UP0, UPT, UR7, URZ, UPT, UP0 ;  /* 0x000000ff0700728c */ /* 0x000fd2000bf05300 */
[----:B------:R-:W-:Y:S05]  /*00f0*/  BRA.U !UP0, `(.L_x_1) ;  /* 0x0000000108107547 */ /* 0x000fea000b800000 */
[----:B------:R-:W1:Y:S02]  /*0100*/  LDC.64 R2, c[0x0][0x888] ;  /* 0x00022200ff027b82 */ /* 0x000e640000000a00 */
[----:B-1----:R1:W5:Y:S01]  /*0110*/  LDG.E R81, desc[UR40][R2.64] ;  /* 0x0000002802517981 */ /* 0x002362000c1e1900 */
[----:B------:R-:W-:Y:S01]  /*0120*/  HFMA2 R164, -RZ, RZ, 0, 5.9604644775390625e-08 ;  /* 0x00000001ffa47431 */ /* 0x000fe200000001ff */
[----:B------:R-:W-:Y:S05]  /*0130*/  BRA `(.L_x_0) ;  /* 0x00000000000c7947 */ /* 0x000fea0003800000 */
.L_x_1:
[----:B------:R-:W1:Y:S01]  /*0140*/  LDCU UR6, c[0x0][0x880] ;  /* 0x00011000ff0677ac */ /* 0x000e620008000800 */
[----:B------:R-:W-:Y:S01]  /*0150*/  HFMA2 R164, -RZ, RZ, 0, 5.9604644775390625e-08 ;  /* 0x00000001ffa47431 */ /* 0x000fe200000001ff */
[----:B-1----:R-:W-:-:S07]  /*0160*/  MOV R81, UR6 ;  /* 0x0000000600517c02 */ /* 0x002fce0008000f00 */
.L_x_0:
[----:B------:R-:W2:Y:S02]  /*0170*/  LDCU.64 UR6, c[0x0][0x8b0] ;  /* 0x00011600ff0677ac */ /* 0x000ea40008000a00 */
[----:B--2---:R-:W-:-:S04]  /*0180*/  UISETP.NE.U32.AND UP0, UPT, UR6, URZ, UPT ;  /* 0x000000ff0600728c */ /* 0x004fc8000bf05070 */
[----:B------:R-:W-:-:S09]  /*0190*/  UISETP.NE.AND.EX UP0, UPT, UR7, URZ, UPT, UP0 ;  /* 0x000000ff0700728c */ /* 0x000fd2000bf05300 */
[----:B------:R-:W-:Y:S05]  /*01a0*/  BRA.U UP0, `(.L_x_2) ;  /* 0x0000000100247547 */ /* 0x000fea000b800000 */
[----:B------:R-:W2:Y:S02]  /*01b0*/  LDCU.64 UR6, c[0x0][0x8a8] ;  /* 0x00011500ff0677ac */ /* 0x000ea40008000a00 */
[----:B--2---:R-:W-:-:S04]  /*01c0*/  UISETP.NE.U32.AND UP0, UPT, UR6, URZ, UPT ;  /* 0x000000ff0600728c */ /* 0x004fc8000bf05070 */
[----:B------:R-:W-:-:S09]  /*01d0*/  UISETP.NE.AND.EX UP0, UPT, UR7, URZ, UPT, UP0 ;  /* 0x000000ff0700728c */ /* 0x000fd2000bf05300 */
[----:B------:R-:W-:Y:S05]  /*01e0*/  BRA.U !UP0, `(.L_x_3) ;  /* 0x00000001080c7547 */ /* 0x000fea000b800000 */
[----:B------:R-:W2:Y:S02]  /*01f0*/  LDC.64 R78, c[0x0][0x8a8] ;  /* 0x00022a00ff4e7b82 */ /* 0x000ea40000000a00 */
[----:B--2---:R2:W5:Y:S01]  /*0200*/  LDG.E R78, desc[UR40][R78.64] ;  /* 0x000000284e4e7981 */ /* 0x004562000c1e1900 */
[----:B------:R-:W-:Y:S05]  /*0210*/  BRA `(.L_x_2) ;  /* 0x0000000000087947 */ /* 0x000fea0003800000 */
.L_x_3:
[----:B------:R-:W2:Y:S02]  /*0220*/  LDCU UR6, c[0x0][0x8a0] ;  /* 0x00011400ff0677ac */ /* 0x000ea40008000800 */
[----:B--2---:R-:W-:Y:S02]  /*0230*/  MOV R78, UR6 ;  /* 0x00000006004e7c02 */ /* 0x004fe40008000f00 */
.L_x_2:
[----:B------:R-:W-:Y:S01]  /*0240*/  IMAD.U32 R0, RZ, RZ, UR8 ;  /* 0x00000008ff007e24 */ /* 0x000fe2000f8e00ff */
[----:B------:R-:W-:Y:S04]  /*0250*/  BSSY.RECONVERGENT B0, `(.L_x_4) ;  /* 0x000000c000007945 */ /* 0x000fe80003800200 */
[C---:B------:R-:W-:Y:S02]  /*0260*/  ISETP.NE.OR P1, PT, R0.reuse, 0x1, !P5 ;  /* 0x000000010000780c */ /* 0x040fe40006f25670 */
[----:B------:R-:W-:-:S11]  /*0270*/  ISETP.NE.OR P0, PT, R0, 0x3, !P5 ;  /* 0x000000030000780c */ /* 0x000fd60006f05670 */
[----:B------:R-:W-:Y:S05]  /*0280*/  @P1 BRA `(.L_x_5) ;  /* 0x0000000000201947 */ /* 0x000fea0003800000 */
[----:B------:R-:W3:Y:S02]  /*0290*/  LDCU.64 UR6, c[0x0][0x348] ;  /* 0x00006900ff0677ac */ /* 0x000ee40008000a00 */
[----:B---3--:R-:W-:Y:S02]  /*02a0*/  UIADD3 UR10, UP1, UPT, UR6, 0x80, URZ ;  /* 0x00000080060a7890 */ /* 0x008fe4000ff3e0ff */
[----:B------:R-:W-:Y:S02]  /*02b0*/  UIADD3 UR6, UP0, UPT, UR6, 0x180, URZ ;  /* 0x0000018006067890 */ /* 0x000fe4000ff1e0ff */
[----:B------:R-:W-:Y:S02]  /*02c0*/  UIADD3.X UR11, UPT, UPT, URZ, UR7, URZ, UP1, !UPT ;  /* 0x00000007ff0b7290 */ /* 0x000fe40008ffe4ff */
[----:B------:R-:W-:-:S07]  /*02d0*/  UIADD3.X UR7, UPT, UPT, URZ, UR7, URZ, UP0, !UPT ;  /* 0x00000007ff077290 */ /* 0x000fce00087fe4ff */
[----:B------:R3:W-:Y:S02]  /*02e0*/  UTMACCTL.PF [UR10] ;  /* 0x000000000a0079b9 */ /* 0x0007e40008040000 */
[----:B------:R3:W-:Y:S02]  /*02f0*/  UTMACCTL.PF [UR6] ;  /* 0x00000000060079b9 */ /* 0x0007e40008040000 */
[----:B---3--:R-:W-:Y:S01]  /*0300*/  NOP ;  /* 0x0000000000007918 */ /* 0x008fe20000000000 */
.L_x_5:
[----:B------:R-:W-:Y:S05]  /*0310*/  BSYNC.RECONVERGENT B0 ;  /* 0x0000000000007941 */ /* 0x000fea0003800200 */
.L_x_4:
[----:B------:R-:W-:Y:S04]  /*0320*/  BSSY.RECONVERGENT B0, `(.L_x_6) ;  /* 0x000000a000007945 */ /* 0x000fe80003800200 */
        /* <DEDUP_REMOVED lines=9> */
.L_x_7:
[----:B------:R-:W-:Y:S05]  /*03c0*/  BSYNC.RECONVERGENT B0 ;  /* 0x0000000000007941 */ /* 0x000fea0003800200 */
.L_x_6:
[----:B------:R-:W3:Y:S01]  /*03d0*/  LDCU.64 UR6, c[0x0][0x888] ;  /* 0x00011100ff0677ac */ /* 0x000ee20008000a00 */
[----:B------:R-:W-:Y:S02]  /*03e0*/  UISETP.EQ.U32.AND UP1, UPT, UR4, URZ, UPT ;  /* 0x000000ff0400728c */ /* 0x000fe4000bf22070 */
[----:B------:R-:W-:Y:S02]  /*03f0*/  UPLOP3.LUT UP2, UPT, UPT, UPT, UPT, 0x80, 0x8 ;  /* 0x000000000008789c */ /* 0x000fe40003f4f070 */
[----:B---3--:R-:W-:-:S04]  /*0400*/  UISETP.NE.U32.AND UP0, UPT, UR6, URZ, UPT ;  /* 0x000000ff0600728c */ /* 0x008fc8000bf05070 */
[----:B------:R-:W-:-:S04]  /*0410*/  UISETP.NE.AND.EX UP0, UPT, UR7, URZ, UPT, UP0 ;  /* 0x000000ff0700728c */ /* 0x000fc8000bf05300 */
[----:B------:R-:W-:-:S04]  /*0420*/  UISETP.EQ.OR.EX UP3, UPT, UR5, URZ, !UP0, UP1 ;  /* 0x000000ff0500728c */ /* 0x000fc8000c762710 */
[----:B------:R-:W-:-:S05]  /*0430*/  UP2UR UR44, UPR, URZ, 0x8 ;  /* 0x00000008ff2c7883 */ /* 0x000fca0008000000 */
[----:B------:R-:W-:Y:S07]  /*0440*/  BRA.U !UP3, `(.L_x_8) ;  /* 0x000000010b207547 */ /* 0x000fee000b800000 */
[----:B------:R-:W-:Y:S01]  /*0450*/  UISETP.NE.U32.AND UP2, UPT, UR4, URZ, UPT ;  /* 0x000000ff0400728c */ /* 0x000fe2000bf45070 */
[----:B-----5:R-:W-:Y:S01]  /*0460*/  FSETP.NEU.AND P0, PT, R81, RZ, PT ;  /* 0x000000ff5100720b */ /* 0x020fe20003f0d000 */
[----:B------:R-:W-:Y:S02]  /*0470*/  USEL UR4, URZ, 0xffffffff, UP0 ;  /* 0xffffffffff047887 */ /* 0x000fe40008000000 */
[----:B------:R-:W-:-:S10]  /*0480*/  UISETP.NE.AND.EX UP2, UPT, UR5, URZ, UPT, UP2 ;  /* 0x000000ff0500728c */ /* 0x000fd4000bf45320 */
[----:B------:R-:W-:Y:S01]  /*0490*/  VOTEU.ANY UP1, P0 ;  /* 0x0000000000ff7886 */ /* 0x000fe20000020100 */
[----:B------:R-:W-:-:S04]  /*04a0*/  @!UP2 USEL UR4, URZ, 0xffffffff, UP1 ;  /* 0xffffffffff04a887 */ /* 0x000fc80008800000 */
[----:B------:R-:W-:-:S04]  /*04b0*/  ULOP3.LUT UR4, UR4, 0x1, URZ, 0xc0, !UPT ;  /* 0x0000000104047892 */ /* 0x000fc8000f8ec0ff */
[----:B------:R-:W-:-:S11]  /*04c0*/  UISETP.NE.U32.AND UP2, UPT, UR4, 0x1, UPT ;  /* 0x000000010400788c */ /* 0x000fd6000bf45070 */
.L_x_8:
[----:B-1----:R-:W1:Y:S01]  /*04d0*/  SHFL.IDX PT, R2, R169, RZ, 0x1f ;  /* 0x00001fffa9027589 */ /* 0x002e6200000e0000 */
[----:B------:R-:W-:-:S04]  /*04e0*/  UISETP.NE.AND UP1, UPT, UR8, 0x2, UPT ;  /* 0x000000020800788c */ /* 0x000fc8000bf25270 */
[----:B------:R-:W-:Y:S01]  /*04f0*/  USEL UR13, URZ, 0x1, UP1 ;  /* 0x00000001ff0d7887 */ /* 0x000fe20008800000 */
[----:B-1----:R-:W-:-:S13]  /*0500*/  ISETP.NE.AND P0, PT, R2, RZ, PT ;  /* 0x000000ff0200720c */ /* 0x002fda0003f05270 */
[----:B------:R-:W-:Y:S05]  /*0510*/  @P0 BRA `(.L_x_9) ;  /* 0x0000000000680947 */ /* 0x000fea0003800000 */
[----:B------:R-:W1:Y:S01]  /*0520*/  S2UR UR5, SR_CgaCtaId ;  /* 0x00000000000579c3 */ /* 0x000e620000008800 */
[----:B------:R-:W-:Y:S01]  /*0530*/  UMOV UR6, 0x400 ;  /* 0x0000040000067882 */ /* 0x000fe20000000000 */
[----:B------:R-:W-:Y:S01]  /*0540*/  UMOV UR4, 0x1 ;  /* 0x0000000100047882 */ /* 0x000fe20000000000 */
[----:B------:R-:W-:Y:S01]  /*0550*/  ELECT P0, URZ, PT ;  /* 0x0000000000ff782f */ /* 0x000fe20003800000 */
[----:B-1----:R-:W-:Y:S02]  /*0560*/  ULEA UR5, UR5, UR6, 0x18 ;  /* 0x0000000605057291 */ /* 0x002fe4000f8ec0ff */
[----:B------:R-:W-:-:S04]  /*0570*/  UIADD3 UR6, UPT, UPT, -UR4, 0x100000, URZ ;  /* 0x0010000004067890 */ /* 0x000fc8000fffe1ff */
[----:B------:R-:W-:Y:S02]  /*0580*/  USHF.L.U32 UR7, UR6, 0xb, URZ ;  /* 0x0000000b06077899 */ /* 0x000fe400080006ff */
[----:B------:R-:W-:Y:S01]  /*0590*/  USHF.L.U32 UR6, UR6, 0x1, URZ ;  /* 0x0000000106067899 */ /* 0x000fe200080006ff */
[----:B------:R-:W1:Y:S11]  /*05a0*/  FENCE.VIEW.ASYNC.S ;  /* 0x00000000000073c6 */ /* 0x000e760000000000 */
[----:B-1----:R1:W3:Y:S01]  /*05b0*/  SYNCS.EXCH.64 URZ, [UR5], UR6 ;  /* 0x0000000605ff75b2 */ /* 0x0022e20008000100 */
[----:B------:R1:W4:Y:S01]  /*05c0*/  SYNCS.EXCH.64 URZ, [UR5+0x40], UR6 ;  /* 0x0000400605ff75b2 */ /* 0x0003220008000100 */
[----:B------:R1:W1:Y:S01]  /*05d0*/  SYNCS.EXCH.64 URZ, [UR5+0x8], UR6 ;  /* 0x0000080605ff75b2 */ /* 0x0002620008000100 */
        /* <DEDUP_REMOVED lines=13> */
[----:B------:R-:W-:Y:S01]  /*06b0*/  NOP ;  /* 0x0000000000007918 */ /* 0x000fe20000000000 */
.L_x_9:
[----:B------:R-:W2:Y:S01]  /*06c0*/  SHFL.IDX PT, R2, R169, RZ, 0x1f ;  /* 0x00001fffa9027589 */ /* 0x000ea200000e0000 */
[----:B------:R-:W-:Y:S01]  /*06d0*/  NOP ;  /* 0x0000000000007918 */ /* 0x000fe20000000000 */
[----:B--2---:R-:W-:-:S13]  /*06e0*/  ISETP.NE.AND P0, PT, R2, 0x1, PT ;  /* 0x000000010200780c */ /* 0x004fda0003f05270 */
[----:B------:R-:W-:Y:S05]  /*06f0*/  @P0 BRA `(.L_x_10) ;  /* 0x0000000000400947 */ /* 0x000fea0003800000 */
[----:B-1----:R-:W1:Y:S01]  /*0700*/  S2UR UR6, SR_CgaCtaId ;  /* 0x00000000000679c3 */ /* 0x002e620000008800 */
[----:B------:R-:W-:Y:S01]  /*0710*/  UMOV UR7, 0x400 ;  /* 0x0000040000077882 */ /* 0x000fe20000000000 */
[----:B------:R-:W-:Y:S01]  /*0720*/  UMOV UR5, 0x20 ;  /* 0x0000002000057882 */ /* 0x000fe20000000000 */
[----:B------:R-:W-:Y:S01]  /*0730*/  UMOV UR4, 0x80 ;  /* 0x0000008000047882 */ /* 0x000fe20000000000 */
[----:B------:R-:W-:-:S04]  /*0740*/  UIADD3 UR10, UPT, UPT, -UR5, 0x100000, URZ ;  /* 0x00100000050a7890 */ /* 0x000fc8000fffe1ff */
[----:B------:R-:W-:Y:S02]  /*0750*/  USHF.L.U32 UR11, UR10, 0xb, URZ ;  /* 0x0000000b0a0b7899 */ /* 0x000fe400080006ff */
[----:B------:R-:W-:Y:S02]  /*0760*/  USHF.L.U32 UR10, UR10, 0x1, URZ ;  /* 0x000000010a0a7899 */ /* 0x000fe400080006ff */
[----:B------:R-:W-:-:S04]  /*0770*/  UIADD3 UR4, UPT, UPT, -UR4, 0x100000, URZ ;  /* 0x0010000004047890 */ /* 0x000fc8000fffe1ff */
[----:B------:R-:W-:Y:S02]  /*0780*/  USHF.L.U32 UR5, UR4, 0xb, URZ ;  /* 0x0000000b04057899 */ /* 0x000fe400080006ff */
[----:B------:R-:W-:Y:S01]  /*0790*/  USHF.L.U32 UR4, UR4, 0x1, URZ ;  /* 0x0000000104047899 */ /* 0x000fe200080006ff */
[----:B------:R-:W-:Y:S01]  /*07a0*/  ELECT P0, URZ, PT ;  /* 0x0000000000ff782f */ /* 0x000fe20003800000 */
[----:B-1----:R-:W-:Y:S01]  /*07b0*/  ULEA UR6, UR6, UR7, 0x18 ;  /* 0x0000000706067291 */ /* 0x002fe2000f8ec0ff */
[----:B------:R-:W1:Y:S11]  /*07c0*/  FENCE.VIEW.ASYNC.S ;  /* 0x00000000000073c6 */ /* 0x000e760000000000 */
[----:B-1----:R2:W1:Y:S01]  /*07d0*/  SYNCS.EXCH.64 URZ, [UR6+0x80], UR10 ;  /* 0x0000800a06ff75b2 */ /* 0x0024620008000100 */
[----:B------:R2:W1:Y:S02]  /*07e0*/  SYNCS.EXCH.64 URZ, [UR6+0x88], UR4 ;  /* 0x0000880406ff75b2 */ /* 0x0004640008000100 */
[----:B--2---:R-:W-:Y:S01]  /*07f0*/  NOP ;  /* 0x0000000000007918 */ /* 0x004fe20000000000 */
.L_x_10:
[----:B------:R-:W2:Y:S01]  /*0800*/  SHFL.IDX PT, R2, R169, RZ, 0x1f ;  /* 0x00001fffa9027589 */ /* 0x000ea200000e0000 */
[----:B------:R-:W-:Y:S01]  /*0810*/  NOP ;  /* 0x0000000000007918 */ /* 0x000fe20000000000 */
[----:B--2---:R-:W-:-:S13]  /*0820*/  ISETP.NE.AND P0, PT, R2, 0x3, PT ;  /* 0x000000030200780c */ /* 0x004fda0003f05270 */
[----:B------:R-:W-:Y:S05]  /*0830*/  @P0 BRA `(.L_x_11) ;  /* 0x0000000000300947 */ /* 0x000fea0003800000 */
[----:B-1----:R-:W1:Y:S01]  /*0840*/  S2UR UR5, SR_CgaCtaId ;  /* 0x00000000000579c3 */ /* 0x002e620000008800 */
        /* <DEDUP_REMOVED lines=8> */
[----:B-1----:R2:W1:Y:S01]  /*08d0*/  SYNCS.EXCH.64 URZ, [UR5+0x90], UR6 ;  /* 0x0000900605ff75b2 */ /* 0x0024620008000100 */
[----:B------:R2:W1:Y:S02]  /*08e0*/  SYNCS.EXCH.64 URZ, [UR5+0x98], UR6 ;  /* 0x0000980605ff75b2 */ /* 0x0004640008000100 */
[----:B--2---:R-:W-:Y:S01]  /*08f0*/  NOP ;  /* 0x0000000000007918 */ /* 0x004fe20000000000 */
.L_x_11:
[----:B------:R-:W2:Y:S01]  /*0900*/  SHFL.IDX PT, R2, R169, RZ, 0x1f ;  /* 0x00001fffa9027589 */ /* 0x000ea200000e0000 */
[----:B------:R-:W-:Y:S01]  /*0910*/  NOP ;  /* 0x0000000000007918 */ /* 0x000fe20000000000 */
[----:B--2---:R-:W-:-:S13]  /*0920*/  ISETP.NE.AND P0, PT, R2, 0x4, PT ;  /* 0x000000040200780c */ /* 0x004fda0003f05270 */
[----:B------:R-:W-:Y:S05]  /*0930*/  @P0 BRA `(.L_x_12) ;  /* 0x00000000004c0947 */ /* 0x000fea0003800000 */
[----:B-1----:R-:W1:Y:S01]  /*0940*/  S2UR UR5, SR_CgaCtaId ;  /* 0x00000000000579c3 */ /* 0x002e620000008800 */
[----:B------:R-:W-:Y:S01]  /*0950*/  UMOV UR7, 0x100 ;  /* 0x0000010000077882 */ /* 0x000fe20000000000 */
[----:B------:R-:W-:Y:S01]  /*0960*/  UMOV UR6, 0x400 ;  /* 0x0000040000067882 */ /* 0x000fe20000000000 */
[----:B------:R-:W-:Y:S01]  /*0970*/  USEL UR7, UR7, 0xe0, UP2 ;  /* 0x000000e007077887 */ /* 0x000fe20009000000 */
[----:B------:R-:W-:Y:S01]  /*0980*/  UMOV UR4, 0x1 ;  /* 0x0000000100047882 */ /* 0x000fe20000000000 */
[----:B------:R-:W-:Y:S01]  /*0990*/  ELECT P0, URZ, PT ;  /* 0x0000000000ff782f */ /* 0x000fe20003800000 */
[----:B------:R-:W-:-:S04]  /*09a0*/  UIADD3 UR10, UPT, UPT, -UR4, 0x100000, URZ ;  /* 0x00100000040a7890 */ /* 0x000fc8000fffe1ff */
[----:B------:R-:W-:Y:S02]  /*09b0*/  USHF.L.U32 UR11, UR10, 0xb, URZ ;  /* 0x0000000b0a0b7899 */ /* 0x000fe400080006ff */
[----:B------:R-:W-:Y:S02]  /*09c0*/  USHF.L.U32 UR10, UR10, 0x1, URZ ;  /* 0x000000010a0a7899 */ /* 0x000fe400080006ff */
[----:B-1----:R-:W-:Y:S02]  /*09d0*/  ULEA UR5, UR5, UR6, 0x18 ;  /* 0x0000000605057291 */ /* 0x002fe4000f8ec0ff */
[----:B------:R-:W-:-:S04]  /*09e0*/  UIADD3 UR6, UPT, UPT, -UR7, 0x100000, URZ ;  /* 0x0010000007067890 */ /* 0x000fc8000fffe1ff */
[----:B------:R-:W-:Y:S02]  /*09f0*/  USHF.L.U32 UR7, UR6, 0xb, URZ ;  /* 0x0000000b06077899 */ /* 0x000fe400080006ff */
[----:B------:R-:W-:Y:S01]  /*0a00*/  USHF.L.U32 UR6, UR6, 0x1, URZ ;  /* 0x0000000106067899 */ /* 0x000fe200080006ff */
[----:B------:R-:W1:Y:S03]  /*0a10*/  FENCE.VIEW.ASYNC.S ;  /* 0x00000000000073c6 */ /* 0x000e660000000000 */
[----:B-1----:R2:W1:Y:S08]  /*0a20*/  SYNCS.EXCH.64 URZ, [UR5+0xa0], UR10 ;  /* 0x0000a00a05ff75b2 */ /* 0x0024700008000100 */
[----:B------:R2:W1:Y:S01]  /*0a30*/  SYNCS.EXCH.64 URZ, [UR5+0xb0], UR6 ;  /* 0x0000b00605ff75b2 */ /* 0x0004620008000100 */
[----:B------:R2:W1:Y:S01]  /*0a40*/  SYNCS.EXCH.64 URZ, [UR5+0xa8], UR10 ;  /* 0x0000a80a05ff75b2 */ /* 0x0004620008000100 */
[----:B------:R2:W1:Y:S02]  /*0a50*/  SYNCS.EXCH.64 URZ, [UR5+0xb8], UR6 ;  /* 0x0000b80605ff75b2 */ /* 0x0004640008000100 */
[----:B--2---:R-:W-:Y:S01]  /*0a60*/  NOP ;  /* 0x0000000000007918 */ /* 0x004fe20000000000 */
.L_x_12:
        /* <DEDUP_REMOVED lines=18> */
[----:B------:R2:W1:Y:S01]  /*0b90*/  SYNCS.EXCH.64 URZ, [UR6+0xe0], UR4 ;  /* 0x0000e00406ff75b2 */ /* 0x0004620008000100 */
[----:B------:R2:W1:Y:S01]  /*0ba0*/  SYNCS.EXCH.64 URZ, [UR6+0xc8], UR10 ;  /* 0x0000c80a06ff75b2 */ /* 0x0004620008000100 */
[----:B------:R2:W1:Y:S01]  /*0bb0*/  SYNCS.EXCH.64 URZ, [UR6+0xe8], UR4 ;  /* 0x0000e80406ff75b2 */ /* 0x0004620008000100 */
[----:B------:R2:W1:Y:S01]  /*0bc0*/  SYNCS.EXCH.64 URZ, [UR6+0xd0], UR10 ;  /* 0x0000d00a06ff75b2 */ /* 0x0004620008000100 */
[----:B------:R2:W1:Y:S01]  /*0bd0*/  SYNCS.EXCH.64 URZ, [UR6+0xf0], UR4 ;  /* 0x0000f00406ff75b2 */ /* 0x0004620008000100 */
[----:B------:R2:W1:Y:S01]  /*0be0*/  SYNCS.EXCH.64 URZ, [UR6+0xd8], UR10 ;  /* 0x0000d80a06ff75b2 */ /* 0x0004620008000100 */
[----:B------:R2:W1:Y:S02]  /*0bf0*/  SYNCS.EXCH.64 URZ, [UR6+0xf8], UR4 ;  /* 0x0000f80406ff75b2 */ /* 0x0004640008000100 */
[----:B--2---:R-:W-:Y:S01]  /*0c00*/  NOP ;  /* 0x0000000000007918 */ /* 0x004fe20000000000 */
.L_x_13:
        /* <DEDUP_REMOVED lines=14> */
[----:B------:R2:W1:Y:S01]  /*0cf0*/  SYNCS.EXCH.64 URZ, [UR5+0x110], UR6 ;  /* 0x0001100605ff75b2 */ /* 0x0004620008000100 */
[----:B------:R2:W1:Y:S01]  /*0d00*/  SYNCS.EXCH.64 URZ, [UR5+0x108], UR6 ;  /* 0x0001080605ff75b2 */ /* 0x0004620008000100 */
[----:B------:R2:W1:Y:S02]  /*0d10*/  SYNCS.EXCH.64 URZ, [UR5+0x118], UR6 ;  /* 0x0001180605ff75b2 */ /* 0x0004640008000100 */
[----:B--2---:R-:W-:Y:S01]  /*0d20*/  NOP ;  /* 0x0000000000007918 */ /* 0x004fe20000000000 */
.L_x_14:
[----:B-1----:R-:W1:Y:S01]  /*0d30*/  S2UR UR5, SR_CTAID.X ;  /* 0x00000000000579c3 */ /* 0x002e620000002500 */
[----:B------:R-:W-:-:S05]  /*0d40*/  CS2R.32 R165, SR_CgaSize ;  /* 0x0000000000a57805 */ /* 0x000fca0000008a00 */
[----:B------:R-:W-:-:S05]  /*0d50*/  IMAD R165, R165, -0xa0, RZ ;  /* 0xffffff60a5a57824 */ /* 0x000fca00078e02ff */
[----:B------:R-:W-:-:S14]  /*0d60*/  R2UR UR7, R165 ;  /* 0x00000000a50772ca */ /* 0x000fdc00000e0000 */
[----:B------:R-:W2:Y:S01]  /*0d70*/  LDCU UR7, c[0x0][UR7+0x2b0] ;  /* 0x00005600070777ac */ /* 0x000ea20008000800 */
[----:B------:R-:W-:Y:S01]  /*0d80*/  NOP ;  /* 0x0000000000007918 */ /* 0x000fe20000000000 */
[----:B------:R-:W-:-:S05]  /*0d90*/  CS2R.32 R165, SR_CgaSize ;  /* 0x0000000000a57805 */ /* 0x000fca0000008a00 */
[----:B------:R-:W-:-:S05]  /*0da0*/  IMAD R165, R165, -0xa0, RZ ;  /* 0xffffff60a5a57824 */ /* 0x000fca00078e02ff */
[----:B------:R-:W-:-:S14]  /*0db0*/  R2UR UR6, R165 ;  /* 0x00000000a50672ca */ /* 0x000fdc00000e0000 */
[----:B------:R-:W3:Y:S01]  /*0dc0*/  LDCU UR6, c[0x0][UR6+0x2b4] ;  /* 0x00005680060677ac */ /* 0x000ee20008000800 */
[----:B------:R-:W4:Y:S08]  /*0dd0*/  S2UR UR4, SR_CTAID.Y ;  /* 0x00000000000479c3 */ /* 0x000f300000002600 */
[----:B------:R-:W3:Y:S01]  /*0de0*/  LDC R9, c[0x0][0xb24] ;  /* 0x0002c900ff097b82 */ /* 0x000ee20000000800 */
[----:B-1----:R-:W-:-:S02]  /*0df0*/  I2FP.F32.U32 R5, UR5 ;  /* 0x0000000500057c45 */ /* 0x002fc40008201000 */
[----:B------:R-:W-:-:S05]  /*0e00*/  CS2R.32 R3, SR_CgaSize ;  /* 0x0000000000037805 */ /* 0x000fca0000008a00 */
[----:B------:R-:W-:-:S06]  /*0e10*/  IMAD R3, R3, -0xa0, RZ ;  /* 0xffffff6003037824 */ /* 0x000fcc00078e02ff */
[----:B------:R-:W1:Y:S01]  /*0e20*/  LDC R3, c[0x0][R3+0x2a0] ;  /* 0x0000a80003037b82 */ /* 0x000e620000000800 */
[----:B------:R-:W-:Y:S01]  /*0e30*/  MOV R165, UR5 ;  /* 0x0000000500a57c02 */ /* 0x000fe20008000f00 */
[----:B--2---:R-:W-:Y:S01]  /*0e40*/  FMUL R5, R5, UR7 ;  /* 0x0000000705057c20 */ /* 0x004fe20008400000 */
[----:B----4-:R-:W-:Y:S02]  /*0e50*/  I2FP.F32.U32 R4, UR4 ;  /* 0x0000000400047c45 */ /* 0x010fe40008201000 */
[----:B------:R-:W-:-:S05]  /*0e60*/  CS2R.32 R2, SR_CgaSize ;  /* 0x0000000000027805 */ /* 0x000fca0000008a00 */
[----:B------:R-:W-:-:S06]  /*0e70*/  IMAD R2, R2, -0xa0, RZ ;  /* 0xffffff6002027824 */ /* 0x000fcc00078e02ff */
[----:B------:R-:W2:Y:S01]  /*0e80*/  LDC R2, c[0x0][R2+0x2a4] ;  /* 0x0000a90002027b82 */ /* 0x000ea20000000800 */
[----:B------:R-:W4:Y:S01]  /*0e90*/  F2I.U32.TRUNC.NTZ R154, R5 ;  /* 0x00000005009a7305 */ /* 0x000f22000020f000 */
[----:B------:R-:W-:Y:S01]  /*0ea0*/  MOV R155, UR4 ;  /* 0x00000004009b7c02 */ /* 0x000fe20008000f00 */
[----:B---3--:R-:W-:-:S05]  /*0eb0*/  FMUL R4, R4, UR6 ;  /* 0x0000000604047c20 */ /* 0x008fca0008400000 */
[----:B------:R-:W-:Y:S01]  /*0ec0*/  BAR.SYNC.DEFER_BLOCKING 0x0 ;  /* 0x0000000000007b1d */ /* 0x000fe20000010000 */
[----:B------:R-:W-:-:S05]  /*0ed0*/  ISETP.GE.AND P0, PT, R9, 0x1, PT ;  /* 0x000000010900780c */ /* 0x000fca0003f06270 */
[----:B------:R-:W3:Y:S02]  /*0ee0*/  F2I.U32.TRUNC.NTZ R143, R4 ;  /* 0x00000004008f7305 */ /* 0x000ee4000020f000 */
[----:B------:R-:W2:Y:S01]  /*0ef0*/  S2UR UR36, SR_CTAID.Z ;  /* 0x00000000002479c3 */ /* 0x000ea20000002700 */
[----:B----4-:R-:W-:-:S05]  /*0f00*/  IADD3 R154, PT, PT, -R154, RZ, RZ ;  /* 0x000000ff9a9a7210 */ /* 0x010fca0007ffe1ff */
[----:B-1----:R-:W-:Y:S01]  /*0f10*/  IMAD R154, R3, R154, UR5 ;  /* 0x00000005039a7e24 */ /* 0x002fe2000f8e029a */
[----:B---3--:R-:W-:-:S05]  /*0f20*/  IADD3 R143, PT, PT, -R143, RZ, RZ ;  /* 0x000000ff8f8f7210 */ /* 0x008fca0007ffe1ff */
[----:B--2---:R-:W-:Y:S01]  /*0f30*/  IMAD R143, R2, R143, UR4 ;  /* 0x00000004028f7e24 */ /* 0x004fe2000f8e028f */
[----:B------:R-:W-:Y:S06]  /*0f40*/  @!P0 BRA `(.L_x_15) ;  /* 0x0000000000b88947 */ /* 0x000fec0003800000 */
[----:B------:R-:W1:Y:S01]  /*0f50*/  LDC.64 R4, c[0x0][0xb18] ;  /* 0x0002c600ff047b82 */ /* 0x000e620000000a00 */
[----:B------:R-:W-:-:S07]  /*0f60*/  ISETP.NE.AND P0, PT, R9, 0x1, PT ;  /* 0x000000010900780c */ /* 0x000fce0003f05270 */
[----:B------:R-:W2:Y:S08]  /*0f70*/  LDC R10, c[0x0][0xb0c] ;  /* 0x0002c300ff0a7b82 */ /* 0x000eb00000000800 */
[----:B------:R-:W3:Y:S08]  /*0f80*/  LDC R11, c[0x0][0x370] ;  /* 0x0000dc00ff0b7b82 */ /* 0x000ef00000000800 */
[----:B------:R-:W4:Y:S01]  /*0f90*/  LDC R12, c[0x0][0x374] ;  /* 0x0000dd00ff0c7b82 */ /* 0x000f220000000800 */
[----:B-1----:R-:W-:-:S07]  /*0fa0*/  ISETP.NE.AND P1, PT, R4, 0x1, PT ;  /* 0x000000010400780c */ /* 0x002fce0003f25270 */
[----:B------:R-:W3:Y:S01]  /*0fb0*/  LDC.64 R6, c[0x0][0xb10] ;  /* 0x0002c400ff067b82 */ /* 0x000ee20000000a00 */
[----:B--2---:R-:W-:-:S07]  /*0fc0*/  ISETP.NE.AND P2, PT, R10, 0x1, PT ;  /* 0x000000010a00780c */ /* 0x004fce0003f45270 */
[----:B------:R-:W1:Y:S08]  /*0fd0*/  LDC R8, c[0x0][0xb20] ;  /* 0x0002c800ff087b82 */ /* 0x000e700000000800 */
[----:B------:R-:W2:Y:S01]  /*0fe0*/  LDC.64 R2, c[0x0][0xb28] ;  /* 0x0002ca00ff027b82 */ /* 0x000ea20000000a00 */
[----:B----4-:R-:W-:-:S04]  /*0ff0*/  IMAD.HI.U32 R13, R12, R5, RZ ;  /* 0x000000050c0d7227 */ /* 0x010fc800078e00ff */
[----:B------:R-:W-:-:S04]  /*1000*/  IMAD.HI.U32 R5, R155, R5, RZ ;  /* 0x000000059b057227 */ /* 0x000fc800078e00ff */
[----:B---3--:R-:W-:-:S04]  /*1010*/  IMAD.HI.U32 R14, R11, R6, RZ ;  /* 0x000000060b0e7227 */ /* 0x008fc800078e00ff */
[----:B------:R-:W-:Y:S01]  /*1020*/  IMAD.HI.U32 R16, R165, R6, RZ ;  /* 0x00000006a5107227 */ /* 0x000fe200078e00ff */
[-C--:B------:R-:W-:Y:S02]  /*1030*/  @P2 SHF.R.U32.HI R11, RZ, R7.reuse, R14 ;  /* 0x00000007ff0b2219 */ /* 0x080fe4000001160e */
[-C--:B-1----:R-:W-:Y:S02]  /*1040*/  @P1 SHF.R.U32.HI R12, RZ, R8.reuse, R13 ;  /* 0x00000008ff0c1219 */ /* 0x082fe4000001160d */
[----:B------:R-:W-:Y:S02]  /*1050*/  SHF.R.U32.HI R8, RZ, R8, R5 ;  /* 0x00000008ff087219 */ /* 0x000fe40000011605 */
[----:B------:R-:W-:Y:S02]  /*1060*/  SHF.R.U32.HI R16, RZ, R7, R16 ;  /* 0x00000007ff107219 */ /* 0x000fe40000011610 */
[----:B------:R-:W-:Y:S01]  /*1070*/  SEL R5, R155, R8, !P1 ;  /* 0x000000089b057207 */ /* 0x000fe20004800000 */
[----:B--2---:R-:W-:Y:S01]  /*1080*/  IMAD.HI.U32 R14, R12, R2, RZ ;  /* 0x000000020c0e7227 */ /* 0x004fe200078e00ff */
[----:B------:R-:W-:-:S03]  /*1090*/  SEL R7, R165, R16, !P2 ;  /* 0x00000010a5077207 */ /* 0x000fc60005000000 */
[----:B------:R-:W-:Y:S01]  /*10a0*/  IMAD.HI.U32 R6, R11, R2, RZ ;  /* 0x000000020b067227 */ /* 0x000fe200078e00ff */
[----:B------:R-:W-:-:S04]  /*10b0*/  @P0 SHF.R.U32.HI R12, RZ, R3, R14 ;  /* 0x00000003ff0c0219 */ /* 0x000fc8000001160e */
[----:B------:R-:W-:Y:S01]  /*10c0*/  @P0 SHF.R.U32.HI R11, RZ, R3, R6 ;  /* 0x00000003ff0b0219 */ /* 0x000fe20000011606 */
[----:B------:R-:W-:-:S04]  /*10d0*/  IMAD R12, R12, R9, RZ ;  /* 0x000000090c0c7224 */ /* 0x000fc800078e02ff */
[----:B------:R-:W-:Y:S01]  /*10e0*/  IMAD R6, R11, R9, RZ ;  /* 0x000000090b067224 */ /* 0x000fe200078e02ff */
[----:B------:R-:W-:-:S04]  /*10f0*/  ISETP.GE.AND P1, PT, R5, R12, PT ;  /* 0x0000000c0500720c */ /* 0x000fc80003f26270 */
[----:B------:R-:W-:Y:S01]  /*1100*/  ISETP.GE.OR P1, PT, R7, R6, P1 ;  /* 0x000000060700720c */ /* 0x000fe20000f26670 */
[----:B------:R-:W-:-:S05]  /*1110*/  IMAD.HI.U32 R6, R5, R2, RZ ;  /* 0x0000000205067227 */ /* 0x000fca00078e00ff */
[----:B------:R-:W-:-:S04]  /*1120*/  SHF.R.U32.HI R6, RZ, R3, R6 ;  /* 0x00000003ff067219 */ /* 0x000fc80000011606 */
[----:B------:R-:W-:-:S03]  /*1130*/  SEL R6, R5, R6, !P0 ;  /* 0x0000000605067207 */ /* 0x000fc60004000000 */
[----:B------:R-:W-:Y:S01]  /*1140*/  @!P1 IMAD.HI.U32 R8, R7, R2, RZ ;  /* 0x0000000207089227 */ /* 0x000fe200078e00ff */
[----:B------:R-:W-:-:S04]  /*1150*/  IADD3 R2, PT, PT, -R6, RZ, RZ ;  /* 0x000000ff06027210 */ /* 0x000fc80007ffe1ff */
[----:B------:R-:W-:Y:S01]  /*1160*/  @!P1 SHF.R.U32.HI R8, RZ, R3, R8 ;  /* 0x00000003ff089219 */ /* 0x000fe20000011608 */
[----:B------:R-:W-:-:S03]  /*1170*/  IMAD R2, R9, R2, R5 ;  /* 0x0000000209027224 */ /* 0x000fc600078e0205 */
[----:B------:R-:W-:Y:S02]  /*1180*/  @!P1 SEL R3, R7, R8, !P0 ;  /* 0x0000000807039207 */ /* 0x000fe40004000000 */
[----:B------:R-:W-:-:S03]  /*1190*/  IADD3 R8, PT, PT, -R5, RZ, RZ ;  /* 0x000000ff05087210 */ /* 0x000fc60007ffe1ff */
[--C-:B------:R-:W-:Y:S02]  /*11a0*/  @!P1 IMAD.IADD R6, R6, 0x1, -R3.reuse ;  /* 0x0000000106069824 */ /* 0x100fe400078e0a03 */
[----:B------:R-:W-:Y:S01]  /*11b0*/  @!P1 IMAD R3, R2, R11, R3 ;  /* 0x0000000b02039224 */ /* 0x000fe200078e0203 */
[----:B------:R-:W-:Y:S01]  /*11c0*/  IADD3 R2, PT, PT, -R7, RZ, RZ ;  /* 0x000000ff07027210 */ /* 0x000fe20007ffe1ff */
[----:B------:R-:W-:Y:S02]  /*11d0*/  @!P1 IMAD R5, R6, R9, R7 ;  /* 0x0000000906059224 */ /* 0x000fe400078e0207 */
[----:B------:R-:W-:Y:S02]  /*11e0*/  IMAD R8, R4, R8, R155 ;  /* 0x0000000804087224 */ /* 0x000fe400078e029b */
[----:B------:R-:W-:Y:S02]  /*11f0*/  @!P1 IMAD.MOV.U32 R7, RZ, RZ, R3 ;  /* 0x000000ffff079224 */ /* 0x000fe400078e0003 */
[----:B------:R-:W-:-:S02]  /*1200*/  IMAD R2, R10, R2, R165 ;  /* 0x000000020a027224 */ /* 0x000fc400078e02a5 */
[----:B------:R-:W-:Y:S02]  /*1210*/  IMAD R155, R5, R4, R8 ;  /* 0x00000004059b7224 */ /* 0x000fe400078e0208 */
[----:B------:R-:W-:Y:S02]  /*1220*/  IMAD R165, R7, R10, R2 ;  /* 0x0000000a07a57224 */ /* 0x000fe400078e0202 */
.L_x_15:
[----:B------:R-:W1:Y:S01]  /*1230*/  LDCU UR4, c[0x0][0xb30] ;  /* 0x00016600ff0477ac */ /* 0x000e620008000800 */
[----:B------:R-:W2:Y:S08]  /*1240*/  S2UR UR37, SR_CgaCtaId ;  /* 0x00000000002579c3 */ /* 0x000eb00000008800 */
[----:B------:R-:W3:Y:S01]  /*1250*/  LDC R72, c[0x0][0xb24] ;  /* 0x0002c900ff487b82 */ /* 0x000ee20000000800 */
[----:B-1----:R-:W-:-:S09]  /*1260*/  UISETP.NE.AND UP1, UPT, UR4, 0x1, UPT ;  /* 0x000000010400788c */ /* 0x002fd2000bf25270 */
[----:B--2---:R-:W-:Y:S05]  /*1270*/  BRA.U UP1, `(.L_x_16) ;  /* 0x0000000101407547 */ /* 0x004fea000b800000 */
[----:B------:R-:W1:Y:S08]  /*1280*/  LDC.64 R4, c[0x0][0xb10] ;  /* 0x0002c400ff047b82 */ /* 0x000e700000000a00 */
[----:B------:R-:W2:Y:S08]  /*1290*/  LDC.64 R2, c[0x0][0xb18] ;  /* 0x0002c600ff027b82 */ /* 0x000eb00000000a00 */
[----:B------:R-:W4:Y:S08]  /*12a0*/  LDC R6, c[0x0][0xb20] ;  /* 0x0002c800ff067b82 */ /* 0x000f300000000800 */
[----:B------:R-:W3:Y:S01]  /*12b0*/  LDC R8, c[0x0][0xb0c] ;  /* 0x0002c300ff087b82 */ /* 0x000ee20000000800 */
[----:B-1----:R-:W-:-:S05]  /*12c0*/  IMAD.HI.U32 R4, R165, R4, RZ ;  /* 0x00000004a5047227 */ /* 0x002fca00078e00ff */
[----:B------:R-:W-:Y:S01]  /*12d0*/  SHF.R.U32.HI R4, RZ, R5, R4 ;  /* 0x00000005ff047219 */ /* 0x000fe20000011604 */
[----:B--2---:R-:W-:Y:S01]  /*12e0*/  IMAD.HI.U32 R3, R155, R3, RZ ;  /* 0x000000039b037227 */ /* 0x004fe200078e00ff */
[----:B------:R-:W-:-:S04]  /*12f0*/  ISETP.NE.AND P0, PT, R2, 0x1, PT ;  /* 0x000000010200780c */ /* 0x000fc80003f05270 */
[----:B----4-:R-:W-:-:S04]  /*1300*/  SHF.R.U32.HI R6, RZ, R6, R3 ;  /* 0x00000006ff067219 */ /* 0x010fc80000011603 */
[----:B------:R-:W-:Y:S02]  /*1310*/  SEL R3, R155, R6, !P0 ;  /* 0x000000069b037207 */ /* 0x000fe40004000000 */
[----:B---3--:R-:W-:-:S04]  /*1320*/  ISETP.NE.AND P1, PT, R8, 0x1, PT ;  /* 0x000000010800780c */ /* 0x008fc80003f25270 */
[----:B------:R-:W-:-:S05]  /*1330*/  SEL R4, R165, R4, !P1 ;  /* 0x00000004a5047207 */ /* 0x000fca0004800000 */
[----:B------:R-:W-:Y:S02]  /*1340*/  IMAD.IADD R5, R3, 0x1, -R4 ;  /* 0x0000000103057824 */ /* 0x000fe400078e0a04 */
[----:B------:R-:W-:Y:S02]  /*1350*/  IMAD.IADD R3, R4, 0x1, -R3 ;  /* 0x0000000104037824 */ /* 0x000fe400078e0a03 */
[----:B------:R-:W-:Y:S02]  /*1360*/  IMAD R165, R5, R8, R165 ;  /* 0x0000000805a57224 */ /* 0x000fe400078e02a5 */
[----:B------:R-:W-:-:S07]  /*1370*/  IMAD R155, R3, R2, R155 ;  /* 0x00000002039b7224 */ /* 0x000fce00078e029b */
.L_x_16:
[----:B------:R-:W-:Y:S01]  /*1380*/  BAR.SYNC.DEFER_BLOCKING 0x0 ;  /* 0x0000000000007b1d */ /* 0x000fe20000010000 */
[----:B------:R-:W-:Y:S01]  /*1390*/  UISETP.NE.AND UP1, UPT, UR8, 0x2, UPT ;  /* 0x000000020800788c */ /* 0x000fe2000bf25270 */
[----:B------:R-:W-:Y:S02]  /*13a0*/  ISETP.NE.OR P5, PT, R0, 0x2, !P5 ;  /* 0x000000020000780c */ /* 0x000fe40006fa5670 */
[----:B------:R-:W-:-:S06]  /*13b0*/  LOP3.LUT R2, R166, 0x1f, RZ, 0xc0, !PT ;  /* 0x0000001fa6027812 */ /* 0x000fcc00078ec0ff */
[----:B------:R-:W-:Y:S05]  /*13c0*/  BRA.U UP1, `(.L_x_17) ;  /* 0x0000001101ec7547 */ /* 0x000fea000b800000 */
[----:B------:R-:W1:Y:S01]  /*13d0*/  LDCU UR13, c[0x0][0x38c] ;  /* 0x00007180ff0d77ac */ /* 0x000e620008000800 */
[----:B------:R-:W2:Y:S01]  /*13e0*/  LDC R9, c[0x0][0x370] ;  /* 0x0000dc00ff097b82 */ /* 0x000ea20000000800 */
[----:B------:R-:W-:Y:S01]  /*13f0*/  PLOP3.LUT P1, PT, PT, PT, UP2, 0x80, 0x8 ;  /* 0x000000000008781c */ /* 0x000fe20003f2f028 */
[----:B------:R-:W-:Y:S01]  /*1400*/  IMAD.MOV.U32 R15, RZ, RZ, 0x1 ;  /* 0x00000001ff0f7424 */ /* 0x000fe200078e00ff */
[----:B------:R-:W-:Y:S01]  /*1410*/  ISETP.EQ.OR P4, PT, R2, RZ, P5 ;  /* 0x000000ff0200720c */ /* 0x000fe20002f82670 */
[----:B------:R-:W-:Y:S01]  /*1420*/  IMAD.MOV.U32 R14, RZ, RZ, RZ ;  /* 0x000000ffff0e7224 */ /* 0x000fe200078e00ff */
[----:B------:R-:W-:Y:S02]  /*1430*/  PLOP3.LUT P1, PT, P1, PT, PT, 0x8, 0x80 ;  /* 0x000000000080781c */ /* 0x000fe40000f2e170 */
[----:B------:R-:W-:Y:S01]  /*1440*/  CS2R R12, SRZ ;  /* 0x00000000000c7805 */ /* 0x000fe2000001ff00 */
[----:B------:R-:W-:Y:S01]  /*1450*/  IMAD.MOV.U32 R10, RZ, RZ, 0x1 ;  /* 0x00000001ff0a7424 */ /* 0x000fe200078e00ff */
[----:B------:R-:W4:Y:S01]  /*1460*/  LDC R0, c[0x0][0x374] ;  /* 0x0000dd00ff007b82 */ /* 0x000f220000000800 */
[----:B------:R-:W2:Y:S01]  /*1470*/  LDCU.64 UR22, c[0x0][0x348] ;  /* 0x00006900ff1677ac */ /* 0x000ea20008000a00 */
[----:B------:R-:W-:Y:S01]  /*1480*/  UMOV UR6, URZ ;  /* 0x000000ff00067c82 */ /* 0x000fe20008000000 */
[----:B-1----:R-:W-:-:S04]  /*1490*/  UIADD3 UR5, UPT, UPT, UR13, 0x7f, URZ ;  /* 0x0000007f0d057890 */ /* 0x002fc8000fffe0ff */
[----:B------:R-:W-:-:S04]  /*14a0*/  USHF.R.S32.HI UR4, URZ, 0x1f, UR5 ;  /* 0x0000001fff047899 */ /* 0x000fc80008011405 */
[----:B------:R-:W-:-:S04]  /*14b0*/  ULEA.HI UR4, UR4, UR5, URZ, 0x7 ;  /* 0x0000000504047291 */ /* 0x000fc8000f8f38ff */
[----:B------:R-:W-:Y:S02]  /*14c0*/  USHF.R.S32.HI UR15, URZ, 0x7, UR4 ;  /* 0x00000007ff0f7899 */ /* 0x000fe40008011404 */
[----:B------:R-:W-:Y:S02]  /*14d0*/  UIADD3 UR4, UPT, UPT, UR13, -0x1, URZ ;  /* 0xffffffff0d047890 */ /* 0x000fe4000fffe0ff */
[----:B------:R-:W-:Y:S02]  /*14e0*/  UISETP.LT.U32.AND UP0, UPT, UR15, 0x8, UPT ;  /* 0x000000080f00788c */ /* 0x000fe4000bf01070 */
[----:B------:R-:W-:Y:S02]  /*14f0*/  UISETP.GE.U32.AND UP1, UPT, UR4, -0xff, UPT ;  /* 0xffffff010400788c */ /* 0x000fe4000bf26070 */
[----:B------:R-:W-:Y:S02]  /*1500*/  USEL UR14, UR15, 0x8, UP0 ;  /* 0x000000080f0e7887 */ /* 0x000fe40008000000 */
[----:B------:R-:W-:-:S02]  /*1510*/  UIADD3 UR13, UPT, UPT, UR13, 0xfe, URZ ;  /* 0x000000fe0d0d7890 */ /* 0x000fc4000fffe0ff */
[----:B------:R-:W-:Y:S02]  /*1520*/  UIADD3 UR5, UPT, UPT, UR14, -0x1, URZ ;  /* 0xffffffff0e057890 */ /* 0x000fe4000fffe0ff */
[----:B------:R-:W-:-:S03]  /*1530*/  UIADD3 UR7, UPT, UPT, UR15, -UR14, URZ ;  /* 0x8000000e0f077290 */ /* 0x000fc6000fffe0ff */
[----:B------:R-:W-:-:S04]  /*1540*/  @UP1 UIADD3 UR5, UPT, UPT, UR14, URZ, URZ ;  /* 0x000000ff0e051290 */ /* 0x000fc8000fffe0ff */
[----:B--2---:R-:W-:-:S12]  /*1550*/  UIADD3 UR5, UPT, UPT, UR5, 0x1, URZ ;  /* 0x0000000105057890 */ /* 0x004fd8000fffe0ff */
.L_x_35:
[----:B------:R-:W-:Y:S01]  /*1560*/  UISETP.NE.AND UP0, UPT, UR37, URZ, UPT ;  /* 0x000000ff2500728c */ /* 0x000fe2000bf05270 */
[----:B------:R-:W1:Y:S08]  /*1570*/  S2UR UR37, SR_CgaCtaId ;  /* 0x00000000002579c3 */ /* 0x000e700000008800 */
[----:B------:R-:W-:Y:S05]  /*1580*/  BRA.U UP0, `(.L_x_18) ;  /* 0x0000000100347547 */ /* 0x000fea000b800000 */
[----:B------:R-:W2:Y:S01]  /*1590*/  S2R R2, SR_CgaCtaId ;  /* 0x0000000000027919 */ /* 0x000ea20000008800 */
[----:B------:R-:W-:-:S04]  /*15a0*/  MOV R3, 0x400 ;  /* 0x0000040000037802 */ /* 0x000fc80000000f00 */
[----:B--2---:R-:W-:Y:S02]  /*15b0*/  LEA R3, R2, R3, 0x18 ;  /* 0x0000000302037211 */ /* 0x004fe400078ec0ff */
[----:B------:R-:W-:-:S03]  /*15c0*/  SHF.L.U32 R2, R10, 0x1f, RZ ;  /* 0x0000001f0a027819 */ /* 0x000fc600000006ff */
[----:B------:R-:W-:-:S04]  /*15d0*/  IMAD R3, R12, 0x8, R3 ;  /* 0x000000080c037824 */ /* 0x000fc800078e0203 */
[----:B------:R-:W2:Y:S02]  /*15e0*/  SYNCS.PHASECHK.TRANS64.TRYWAIT P0, [R3+URZ+0x110], R2 ;  /* 0x00011002030075a7 */ /* 0x000ea400080011ff */
[----:B--2---:R-:W-:Y:S05]  /*15f0*/  @!P0 BRA `(.L_x_19) ;  /* 0x0000005400808947 */ /* 0x004fea0003800000 */
.L_x_99:
[----:B------:R-:W-:Y:S01]  /*1600*/  VIADD R12, R12, 0x1 ;  /* 0x000000010c0c7836 */ /* 0x000fe20000000000 */
[----:B------:R2:W-:Y:S04]  /*1610*/  SYNCS.ARRIVE.TRANS64.A1T0 RZ, [R3+URZ+0x100], RZ ;  /* 0x000100ff03ff79a7 */ /* 0x0005e800081000ff */
[----:B------:R-:W-:-:S04]  /*1620*/  ISETP.NE.AND P0, PT, R12, 0x2, PT ;  /* 0x000000020c00780c */ /* 0x000fc80003f05270 */
[----:B------:R-:W-:Y:S02]  /*1630*/  SEL R12, R12, RZ, P0 ;  /* 0x000000ff0c0c7207 */ /* 0x000fe40000000000 */
[----:B--2---:R-:W-:-:S04]  /*1640*/  SEL R3, RZ, 0x1, P0 ;  /* 0x00000001ff037807 */ /* 0x004fc80000000000 */
[----:B------:R-:W-:-:S07]  /*1650*/  LOP3.LUT R10, R10, R3, RZ, 0x3c, !PT ;  /* 0x000000030a0a7212 */ /* 0x000fce00078e3cff */
.L_x_18:
[----:B------:R-:W-:Y:S01]  /*1660*/  UMOV UR4, 0x400 ;  /* 0x0000040000047882 */ /* 0x000fe20000000000 */
[----:B------:R-:W-:Y:S01]  /*1670*/  SHF.L.U32 R2, R15, 0x1f, RZ ;  /* 0x0000001f0f027819 */ /* 0x000fe200000006ff */
[----:B-1----:R-:W-:Y:S01]  /*1680*/  ULEA UR4, UR37, UR4, 0x18 ;  /* 0x0000000425047291 */ /* 0x002fe2000f8ec0ff */
[----:B------:R-:W-:Y:S01]  /*1690*/  R2UR UR35, R165 ;  /* 0x00000000a52372ca */ /* 0x000fe200000e0000 */
[----:B------:R-:W-:Y:S01]  /*16a0*/  UISETP.GE.U32.AND UP0, UPT, UR13, 0xff, UPT ;  /* 0x000000ff0d00788c */ /* 0x000fe2000bf06070 */
[----:B------:R-:W-:Y:S01]  /*16b0*/  R2UR UR11, R155 ;  /* 0x000000009b0b72ca */ /* 0x000fe200000e0000 */
[----:B------:R-:W-:Y:S01]  /*16c0*/  ULEA UR8, UR6, UR4, 0x3 ;  /* 0x0000000406087291 */ /* 0x000fe2000f8e18ff */
[----:B------:R-:W-:-:S08]  /*16d0*/  UMOV UR24, URZ ;  /* 0x000000ff00187c82 */ /* 0x000fd00008000000 */
[----:B------:R1:W2:Y:S01]  /*16e0*/  SYNCS.PHASECHK.TRANS64.TRYWAIT P0, [UR8+0x40], R2 ;  /* 0x00004002ff0075a7 */ /* 0x0002a20008001108 */
[----:B------:R-:W-:Y:S02]  /*16f0*/  USHF.L.U32 UR35, UR35, 0x7, URZ ;  /* 0x0000000723237899 */ /* 0x000fe400080006ff */
[----:B------:R-:W-:Y:S01]  /*1700*/  USHF.L.U32 UR11, UR11, 0x6, URZ ;  /* 0x000000060b0b7899 */ /* 0x000fe200080006ff */
[----:B------:R-:W-:Y:S11]  /*1710*/  BRA.U !UP0, `(.L_x_20) ;  /* 0x0000000108a87547 */ /* 0x000ff6000b800000 */
[----:B------:R-:W-:Y:S01]  /*1720*/  UMOV UR16, URZ ;  /* 0x000000ff00107c82 */ /* 0x000fe20008000000 */
[----:B------:R-:W-:-:S05]  /*1730*/  UMOV UR17, UR6 ;  /* 0x0000000600117c82 */ /* 0x000fca0008000000 */
.L_x_25:
[----:B-1----:R-:W-:Y:S01]  /*1740*/  ULEA UR33, UR17, UR4, 0x3 ;  /* 0x0000000411217291 */ /* 0x002fe2000f8e18ff */
[----:B--2---:R-:W-:Y:S01]  /*1750*/  @!P5 MOV R3, 0x6000 ;  /* 0x000060000003d802 */ /* 0x004fe20000000f00 */
[----:B--2---:R-:W-:Y:S10]  /*1760*/  @P0 BRA `(.L_x_21) ;  /* 0x00000000000c0947 */ /* 0x004ff40003800000 */
[----:B------:R-:W-:-:S04]  /*1770*/  SHF.L.U32 R5, R15, 0x1f, RZ ;  /* 0x0000001f0f057819 */ /* 0x000fc800000006ff */
[----:B------:R-:W2:Y:S02]  /*1780*/  SYNCS.PHASECHK.TRANS64.TRYWAIT P0, [UR33+0x40], R5 ;  /* 0x00004005ff0075a7 */ /* 0x000ea40008001121 */
[----:B--2---:R-:W-:Y:S05]  /*1790*/  @!P0 BRA `(.L_x_22) ;  /* 0x00000054002c8947 */ /* 0x004fea0003800000 */
.L_x_21:
[----:B------:R2:W-:Y:S01]  /*17a0*/  @!P5 SYNCS.ARRIVE.TRANS64 RZ, [UR33], R3 ;  /* 0x00000003ffffd9a7 */ /* 0x0005e20008000021 */
[----:B------:R-:W-:Y:S04]  /*17b0*/  BSSY.RECONVERGENT B0, `(.L_x_23) ;  /* 0x0000003000007945 */ /* 0x000fe80003800200 */
[----:B------:R-:W-:Y:S05]  /*17c0*/  @P4 BRA `(.L_x_24) ;  /* 0x0000000000044947 */ /* 0x000fea0003800000 */
[----:B------:R-:W-:Y:S05]  /*17d0*/  BPT.TRAP 0x1 ;  /* 0x000000040000795c */ /* 0x000fea0000300000 */
.L_x_24:
[----:B------:R-:W-:Y:S05]  /*17e0*/  BSYNC.RECONVERGENT B0 ;  /* 0x0000000000007941 */ /* 0x000fea0003800200 */
.L_x_23:
[----:B------:R-:W-:Y:S02]  /*17f0*/  UIADD3 UR6, UPT, UPT, UR17, 0x1, URZ ;  /* 0x0000000111067890 */ /* 0x000fe4000fffe0ff */
[----:B------:R-:W-:Y:S02]  /*1800*/  ULEA UR32, UR17, UR4, 0xe ;  /* 0x0000000411207291 */ /* 0x000fe4000f8e70ff */
[----:B------:R-:W-:Y:S02]  /*1810*/  UISETP.NE.AND UP0, UPT, UR6, 0x8, UPT ;  /* 0x000000080600788c */ /* 0x000fe4000bf05270 */
[----:B------:R-:W-:Y:S02]  /*1820*/  UIADD3 UR26, UP1, UPT, UR22, 0x80, URZ ;  /* 0x00000080161a7890 */ /* 0x000fe4000ff3e0ff */
[----:B------:R-:W-:Y:S02]  /*1830*/  USEL UR9, URZ, 0x1, UP0 ;  /* 0x00000001ff097887 */ /* 0x000fe40008000000 */
[----:B------:R-:W-:-:S02]  /*1840*/  USEL UR6, UR6, URZ, UP0 ;  /* 0x000000ff06067287 */ /* 0x000fc40008000000 */
[----:B------:R-:W-:Y:S02]  /*1850*/  UIADD3 UR20, UP0, UPT, UR22, 0x180, URZ ;  /* 0x0000018016147890 */ /* 0x000fe4000ff1e0ff */
[----:B------:R-:W-:Y:S01]  /*1860*/  ULEA UR8, UR6, UR4, 0x3 ;  /* 0x0000000406087291 */ /* 0x000fe2000f8e18ff */
[----:B------:R-:W-:Y:S01]  /*1870*/  LOP3.LUT R15, R15, UR9, RZ, 0x3c, !PT ;  /* 0x000000090f0f7c12 */ /* 0x000fe2000f8e3cff */
[----:B------:R-:W-:Y:S02]  /*1880*/  USHF.L.U32 UR34, UR16, 0x7, URZ ;  /* 0x0000000710227899 */ /* 0x000fe400080006ff */
[----:B------:R-:W-:Y:S01]  /*1890*/  UIADD3.X UR27, UPT, UPT, URZ, UR23, URZ, UP1, !UPT ;  /* 0x00000017ff1b7290 */ /* 0x000fe20008ffe4ff */
[----:B-1----:R-:W-:Y:S01]  /*18a0*/  SHF.L.U32 R2, R15, 0x1f, RZ ;  /* 0x0000001f0f027819 */ /* 0x002fe200000006ff */
[----:B------:R-:W-:Y:S02]  /*18b0*/  UIADD3 UR32, UPT, UPT, UR32, 0x4400, URZ ;  /* 0x0000440020207890 */ /* 0x000fe4000fffe0ff */
[----:B------:R-:W-:Y:S01]  /*18c0*/  UIADD3.X UR21, UPT, UPT, URZ, UR23, URZ, UP0, !UPT ;  /* 0x00000017ff157290 */ /* 0x000fe200087fe4ff */
[----:B------:R1:W1:Y:S01]  /*18d0*/  SYNCS.PHASECHK.TRANS64.TRYWAIT P0, [UR8+0x40], R2 ;  /* 0x00004002ff0075a7 */ /* 0x0002620008001108 */
[----:B------:R-:W-:Y:S01]  /*18e0*/  ULEA UR8, UR17, UR4, 0xd ;  /* 0x0000000411087291 */ /* 0x000fe2000f8e68ff */
[----:B------:R-:W-:Y:S01]  /*18f0*/  UMOV UR18, 0x0 ;  /* 0x0000000000127882 */ /* 0x000fe20000000000 */
[----:B------:R-:W-:-:S02]  /*1900*/  UMOV UR19, 0x10000000 ;  /* 0x1000000000137882 */ /* 0x000fc40000000000 */
[----:B------:R-:W-:Y:S01]  /*1910*/  UIADD3 UR8, UPT, UPT, UR8, 0x24400, URZ ;  /* 0x0002440008087890 */ /* 0x000fe2000fffe0ff */
[----:B------:R1:W-:Y:S01]  /*1920*/  UTMALDG.3D [UR32], [UR26], desc[UR18] ;  /* 0x000012201a0075b4 */ /* 0x0003e20008011000 */
[----:B------:R-:W-:Y:S01]  /*1930*/  UMOV UR12, UR36 ;  /* 0x00000024000c7c82 */ /* 0x000fe20008000000 */
[----:B------:R-:W-:Y:S01]  /*1940*/  UMOV UR9, UR33 ;  /* 0x0000002100097c82 */ /* 0x000fe20008000000 */
[----:B------:R-:W-:Y:S01]  /*1950*/  UMOV UR10, UR34 ;  /* 0x00000022000a7c82 */ /* 0x000fe20008000000 */
[----:B------:R-:W-:Y:S01]  /*1960*/  UIADD3 UR16, UPT, UPT, UR16, 0x1, URZ ;  /* 0x0000000110107890 */ /* 0x000fe2000fffe0ff */
[----:B------:R-:W-:Y:S01]  /*1970*/  UMOV UR24, UR5 ;  /* 0x0000000500187c82 */ /* 0x000fe20008000000 */
[----:B------:R-:W-:Y:S02]  /*1980*/  UMOV UR17, UR6 ;  /* 0x0000000600117c82 */ /* 0x000fe40008000000 */
[----:B------:R1:W-:Y:S01]  /*1990*/  UTMALDG.3D [UR8], [UR20], desc[UR18] ;  /* 0x00001208140075b4 */ /* 0x0003e20008011000 */
[----:B------:R-:W-:-:S09]  /*19a0*/  UISETP.NE.AND UP0, UPT, UR16, UR5, UPT ;  /* 0x000000051000728c */ /* 0x000fd2000bf05270 */
[----:B------:R-:W-:Y:S05]  /*19b0*/  BRA.U UP0, `(.L_x_25) ;  /* 0xfffffffd00607547 */ /* 0x000fea000b83ffff */
.L_x_20:
[----:B-1----:R-:W-:Y:S01]  /*19c0*/  ULEA UR8, UR6, UR4, 0x3 ;  /* 0x0000000406087291 */ /* 0x002fe2000f8e18ff */
[----:B------:R-:W-:Y:S01]  /*19d0*/  SHF.L.U32 R2, R15, 0x1f, RZ ;  /* 0x0000001f0f027819 */ /* 0x000fe200000006ff */
[----:B------:R-:W-:Y:S01]  /*19e0*/  @!P1 SYNCS.ARRIVE.TRANS64.A1T0 RZ, [UR4+0x98], RZ ;  /* 0x000098ffffff99a7 */ /* 0x000fe20008100004 */
[----:B------:R-:W-:-:S06]  /*19f0*/  UISETP.GT.AND UP0, UPT, UR15, UR14, UPT ;  /* 0x0000000e0f00728c */ /* 0x000fcc000bf04270 */
[----:B--2---:R1:W2:Y:S03]  /*1a00*/  SYNCS.PHASECHK.TRANS64.TRYWAIT P0, [UR8+0x40], R2 ;  /* 0x00004002ff0075a7 */ /* 0x0042a60008001108 */
[----:B------:R-:W-:Y:S05]  /*1a10*/  BRA.U !UP0, `(.L_x_26) ;  /* 0x0000000108ac7547 */ /* 0x000fea000b800000 */
[----:B------:R-:W-:Y:S01]  /*1a20*/  UIADD3 UR21, UPT, UPT, UR7, UR24, URZ ;  /* 0x0000001807157290 */ /* 0x000fe2000fffe0ff */
[----:B------:R-:W-:-:S11]  /*1a30*/  UMOV UR25, UR6 ;  /* 0x0000000600197c82 */ /* 0x000fd60008000000 */
.L_x_31:
[----:B-1----:R-:W-:Y:S01]  /*1a40*/  ULEA UR17, UR25, UR4, 0x3 ;  /* 0x0000000419117291 */ /* 0x002fe2000f8e18ff */
[----:B--2---:R-:W-:Y:S01]  /*1a50*/  @!P5 MOV R3, 0x6000 ;  /* 0x000060000003d802 */ /* 0x004fe20000000f00 */
[----:B--2---:R-:W-:Y:S10]  /*1a60*/  @P0 BRA `(.L_x_27) ;  /* 0x00000000000c0947 */ /* 0x004ff40003800000 */
[----:B------:R-:W-:-:S04]  /*1a70*/  SHF.L.U32 R5, R15, 0x1f, RZ ;  /* 0x0000001f0f057819 */ /* 0x000fc800000006ff */
[----:B------:R-:W2:Y:S02]  /*1a80*/  SYNCS.PHASECHK.TRANS64.TRYWAIT P0, [UR17+0x40], R5 ;  /* 0x00004005ff0075a7 */ /* 0x000ea40008001111 */
[----:B--2---:R-:W-:Y:S05]  /*1a90*/  @!P0 BRA `(.L_x_28) ;  /* 0x0000005000848947 */ /* 0x004fea0003800000 */
.L_x_27:
[----:B------:R2:W-:Y:S01]  /*1aa0*/  @!P5 SYNCS.ARRIVE.TRANS64 RZ, [UR17], R3 ;  /* 0x00000003ffffd9a7 */ /* 0x0005e20008000011 */
[----:B------:R-:W-:Y:S04]  /*1ab0*/  BSSY.RECONVERGENT B0, `(.L_x_29) ;  /* 0x0000003000007945 */ /* 0x000fe80003800200 */
[----:B------:R-:W-:Y:S05]  /*1ac0*/  @P4 BRA `(.L_x_30) ;  /* 0x0000000000044947 */ /* 0x000fea0003800000 */
[----:B------:R-:W-:Y:S05]  /*1ad0*/  BPT.TRAP 0x1 ;  /* 0x000000040000795c */ /* 0x000fea0000300000 */
.L_x_30:
[----:B------:R-:W-:Y:S05]  /*1ae0*/  BSYNC.RECONVERGENT B0 ;  /* 0x0000000000007941 */ /* 0x000fea0003800200 */
.L_x_29:
        /* <DEDUP_REMOVED lines=10> */
[----:B------:R-:W-:Y:S01]  /*1b90*/  UIADD3 UR16, UPT, UPT, UR16, 0x4400, URZ ;  /* 0x0000440010107890 */ /* 0x000fe2000fffe0ff */
[----:B-1----:R-:W-:Y:S01]  /*1ba0*/  SHF.L.U32 R2, R15, 0x1f, RZ ;  /* 0x0000001f0f027819 */ /* 0x002fe200000006ff */
[----:B------:R-:W-:Y:S02]  /*1bb0*/  UIADD3.X UR31, UPT, UPT, URZ, UR23, URZ, UP1, !UPT ;  /* 0x00000017ff1f7290 */ /* 0x000fe40008ffe4ff */
[----:B------:R-:W-:Y:S01]  /*1bc0*/  UIADD3.X UR29, UPT, UPT, URZ, UR23, URZ, UP0, !UPT ;  /* 0x00000017ff1d7290 */ /* 0x000fe200087fe4ff */
[----:B------:R1:W1:Y:S01]  /*1bd0*/  SYNCS.PHASECHK.TRANS64.TRYWAIT P0, [UR8+0x40], R2 ;  /* 0x00004002ff0075a7 */ /* 0x0002620008001108 */
[----:B------:R-:W-:Y:S01]  /*1be0*/  ULEA UR8, UR25, UR4, 0xd ;  /* 0x0000000419087291 */ /* 0x000fe2000f8e68ff */
[----:B------:R-:W-:Y:S01]  /*1bf0*/  UMOV UR26, 0x0 ;  /* 0x00000000001a7882 */ /* 0x000fe20000000000 */
[----:B------:R-:W-:-:S02]  /*1c00*/  UMOV UR27, 0x10000000 ;  /* 0x10000000001b7882 */ /* 0x000fc40000000000 */
[----:B------:R-:W-:Y:S01]  /*1c10*/  UIADD3 UR8, UPT, UPT, UR8, 0x24400, URZ ;  /* 0x0002440008087890 */ /* 0x000fe2000fffe0ff */
[----:B------:R-:W-:Y:S01]  /*1c20*/  UMOV UR19, UR35 ;  /* 0x0000002300137c82 */ /* 0x000fe20008000000 */
[----:B------:R-:W-:Y:S01]  /*1c30*/  UMOV UR20, UR36 ;  /* 0x0000002400147c82 */ /* 0x000fe20008000000 */
[----:B------:R-:W-:Y:S01]  /*1c40*/  UMOV UR12, UR36 ;  /* 0x00000024000c7c82 */ /* 0x000fe20008000000 */
[----:B------:R-:W-:Y:S01]  /*1c50*/  UMOV UR9, UR17 ;  /* 0x0000001100097c82 */ /* 0x000fe20008000000 */
[----:B------:R-:W-:Y:S01]  /*1c60*/  UMOV UR10, UR18 ;  /* 0x00000012000a7c82 */ /* 0x000fe20008000000 */
[----:B------:R1:W-:Y:S01]  /*1c70*/  UTMALDG.3D [UR16], [UR30], desc[UR26] ;  /* 0x00001a101e0075b4 */ /* 0x0003e20008011000 */
[----:B------:R-:W-:Y:S01]  /*1c80*/  UIADD3 UR24, UPT, UPT, UR24, 0x1, URZ ;  /* 0x0000000118187890 */ /* 0x000fe2000fffe0ff */
[----:B------:R-:W-:-:S03]  /*1c90*/  UMOV UR25, UR6 ;  /* 0x0000000600197c82 */ /* 0x000fc60008000000 */
[----:B------:R-:W-:Y:S01]  /*1ca0*/  UISETP.NE.AND UP0, UPT, UR24, UR21, UPT ;  /* 0x000000151800728c */ /* 0x000fe2000bf05270 */
[----:B------:R1:W-:Y:S08]  /*1cb0*/  UTMALDG.3D [UR8], [UR28], desc[UR26] ;  /* 0x00001a081c0075b4 */ /* 0x0003f00008011000 */
[----:B------:R-:W-:Y:S05]  /*1cc0*/  BRA.U UP0, `(.L_x_31) ;  /* 0xfffffffd005c7547 */ /* 0x000fea000b83ffff */
.L_x_26:
[C---:B-1----:R-:W-:Y:S01]  /*1cd0*/  LEA R2, R14.reuse, UR4, 0x3 ;  /* 0x000000040e027c11 */ /* 0x042fe2000f8e18ff */
[----:B------:R-:W-:Y:S01]  /*1ce0*/  NOP ;  /* 0x0000000000007918 */ /* 0x000fe20000000000 */
[----:B--2---:R-:W-:Y:S02]  /*1cf0*/  SHF.L.U32 R3, R13, 0x1f, RZ ;  /* 0x0000001f0d037819 */ /* 0x004fe400000006ff */
[----:B------:R-:W-:Y:S02]  /*1d00*/  LEA R4, R14, UR4, 0x4 ;  /* 0x000000040e047c11 */ /* 0x000fe4000f8e20ff */
[----:B------:R-:W1:Y:S02]  /*1d10*/  SYNCS.PHASECHK.TRANS64.TRYWAIT P0, [R2+URZ+0xa0], R3 ;  /* 0x0000a003020075a7 */ /* 0x000e6400080011ff */
[----:B-1----:R-:W-:Y:S05]  /*1d20*/  @!P0 BRA `(.L_x_32) ;  /* 0x0000004c00f88947 */ /* 0x002fea0003800000 */
.L_x_102:
[----:B------:R-:W2:Y:S01]  /*1d30*/  LDS.128 R4, [R4+0x130] ;  /* 0x0001300004047984 */ /* 0x000ea20000000c00 */
[----:B---3--:R-:W-:Y:S01]  /*1d40*/  ISETP.GE.AND P0, PT, R72, 0x1, PT ;  /* 0x000000014800780c */ /* 0x008fe20003f06270 */
[----:B-1----:R-:W-:Y:S01]  /*1d50*/  VIADD R2, R2, 0xb0 ;  /* 0x000000b002027836 */ /* 0x002fe20000000000 */
[----:B------:R-:W-:Y:S01]  /*1d60*/  @!PT LDS RZ, [RZ] ;  /* 0x00000000fffff984 */ /* 0x000fe20000000800 */
[----:B------:R-:W-:Y:S01]  /*1d70*/  @!PT LDS RZ, [RZ] ;  /* 0x00000000fffff984 */ /* 0x000fe20000000800 */
[----:B------:R-:W-:Y:S01]  /*1d80*/  @!PT LDS RZ, [RZ] ;  /* 0x00000000fffff984 */ /* 0x000fe20000000800 */
[----:B------:R-:W-:Y:S01]  /*1d90*/  @!PT LDS RZ, [RZ] ;  /* 0x00000000fffff984 */ /* 0x000fe20000000800 */
[----:B------:R1:W-:Y:S06]  /*1da0*/  MEMBAR.ALL.CTA ;  /* 0x0000000000007992 */ /* 0x0003ec0000008000 */
[----:B-1----:R-:W1:Y:S01]  /*1db0*/  FENCE.VIEW.ASYNC.S ;  /* 0x00000000000073c6 */ /* 0x002e620000000000 */
[----:B------:R-:W-:-:S04]  /*1dc0*/  PRMT R2, RZ, 0x654, R2 ;  /* 0x00000654ff027816 */ /* 0x000fc80000000002 */
[----:B-1----:R1:W-:Y:S01]  /*1dd0*/  SYNCS.ARRIVE.TRANS64.RED.A1T0 RZ, [R2+URZ], RZ ;  /* 0x000000ff02ff79a7 */ /* 0x0023e200081004ff */
[----:B--2---:R-:W-:-:S13]  /*1de0*/  LOP3.LUT P2, RZ, R6, 0x1, RZ, 0xc0, !PT ;  /* 0x0000000106ff7812 */ /* 0x004fda000784c0ff */
[----:B------:R-:W-:Y:S01]  /*1df0*/  @P2 SHF.R.U32.HI R3, RZ, 0x10, R5 ;  /* 0x00000010ff032819 */ /* 0x000fe20000011605 */
[----:B------:R-:W-:Y:S01]  /*1e00*/  VOTEU.ANY UP0, P2 ;  /* 0x0000000000ff7886 */ /* 0x000fe20001000100 */
[----:B------:R-:W-:Y:S02]  /*1e10*/  @P2 MOV R11, R4 ;  /* 0x00000004000b2202 */ /* 0x000fe40000000f00 */
[----:B------:R-:W-:Y:S02]  /*1e20*/  @P2 R2UR.BROADCAST UR8, R3 ;  /* 0x00000000030822ca */ /* 0x000fe400008e0000 */
[----:B------:R-:W-:-:S11]  /*1e30*/  @P2 LOP3.LUT R8, R5, 0xffff, RZ, 0xc0, !PT ;  /* 0x0000ffff05082812 */ /* 0x000fd600078ec0ff */
[----:B------:R-:W-:Y:S01]  /*1e40*/  @UP0 UMOV UR36, UR8 ;  /* 0x0000000800240c82 */ /* 0x000fe20008000000 */
[----:B-1----:R-:W-:Y:S05]  /*1e50*/  @!P0 BRA `(.L_x_33) ;  /* 0x0000000000b88947 */ /* 0x002fea0003800000 */
[----:B------:R-:W4:Y:S01]  /*1e60*/  LDC.64 R4, c[0x0][0xb18] ;  /* 0x0002c600ff047b82 */ /* 0x000f220000000a00 */
[----:B------:R-:W-:-:S07]  /*1e70*/  ISETP.NE.AND P3, PT, R72, 0x1, PT ;  /* 0x000000014800780c */ /* 0x000fce0003f65270 */
[----:B------:R-:W1:Y:S08]  /*1e80*/  LDC.64 R6, c[0x0][0xb10] ;  /* 0x0002c400ff067b82 */ /* 0x000e700000000a00 */
[----:B------:R-:W2:Y:S08]  /*1e90*/  LDC R16, c[0x0][0xb20] ;  /* 0x0002c800ff107b82 */ /* 0x000eb00000000800 */
[----:B------:R-:W3:Y:S01]  /*1ea0*/  LDC R18, c[0x0][0xb0c] ;  /* 0x0002c300ff127b82 */ /* 0x000ee20000000800 */
[----:B----4-:R-:W-:Y:S01]  /*1eb0*/  IMAD.HI.U32 R17, R0, R5, RZ ;  /* 0x0000000500117227 */ /* 0x010fe200078e00ff */
[----:B------:R-:W-:-:S03]  /*1ec0*/  ISETP.NE.AND P0, PT, R4, 0x1, PT ;  /* 0x000000010400780c */ /* 0x000fc60003f05270 */
[----:B------:R-:W-:-:S03]  /*1ed0*/  IMAD.HI.U32 R5, R8, R5, RZ ;  /* 0x0000000508057227 */ /* 0x000fc600078e00ff */
[----:B------:R-:W4:Y:S01]  /*1ee0*/  LDC.64 R2, c[0x0][0xb28] ;  /* 0x0002ca00ff027b82 */ /* 0x000f220000000a00 */
[----:B-1----:R-:W-:-:S04]  /*1ef0*/  IMAD.HI.U32 R20, R9, R6, RZ ;  /* 0x0000000609147227 */ /* 0x002fc800078e00ff */
[----:B------:R-:W-:Y:S01]  /*1f00*/  IMAD.HI.U32 R22, R11, R6, RZ ;  /* 0x000000060b167227 */ /* 0x000fe200078e00ff */
[----:B------:R-:W-:Y:S02]  /*1f10*/  SHF.R.U32.HI R20, RZ, R7, R20 ;  /* 0x00000007ff147219 */ /* 0x000fe40000011614 */
[-C--:B--2---:R-:W-:Y:S02]  /*1f20*/  SHF.R.U32.HI R17, RZ, R16.reuse, R17 ;  /* 0x00000010ff117219 */ /* 0x084fe40000011611 */
[----:B------:R-:W-:Y:S02]  /*1f30*/  SHF.R.U32.HI R5, RZ, R16, R5 ;  /* 0x00000010ff057219 */ /* 0x000fe40000011605 */
[----:B------:R-:W-:Y:S02]  /*1f40*/  SEL R17, R0, R17, !P0 ;  /* 0x0000001100117207 */ /* 0x000fe40004000000 */
[----:B------:R-:W-:Y:S02]  /*1f50*/  SHF.R.U32.HI R22, RZ, R7, R22 ;  /* 0x00000007ff167219 */ /* 0x000fe40000011616 */
[----:B---3--:R-:W-:-:S02]  /*1f60*/  ISETP.NE.AND P1, PT, R18, 0x1, PT ;  /* 0x000000011200780c */ /* 0x008fc40003f25270 */
[----:B------:R-:W-:Y:S02]  /*1f70*/  SEL R5, R8, R5, !P0 ;  /* 0x0000000508057207 */ /* 0x000fe40004000000 */
[----:B------:R-:W-:Y:S02]  /*1f80*/  SEL R19, R9, R20, !P1 ;  /* 0x0000001409137207 */ /* 0x000fe40004800000 */
[----:B------:R-:W-:Y:S01]  /*1f90*/  SEL R7, R11, R22, !P1 ;  /* 0x000000160b077207 */ /* 0x000fe20004800000 */
[----:B----4-:R-:W-:-:S04]  /*1fa0*/  IMAD.HI.U32 R20, R17, R2, RZ ;  /* 0x0000000211147227 */ /* 0x010fc800078e00ff */
[----:B------:R-:W-:Y:S01]  /*1fb0*/  IMAD.HI.U32 R6, R19, R2, RZ ;  /* 0x0000000213067227 */ /* 0x000fe200078e00ff */
[----:B------:R-:W-:-:S04]  /*1fc0*/  @P3 SHF.R.U32.HI R17, RZ, R3, R20 ;  /* 0x00000003ff113219 */ /* 0x000fc80000011614 */
[----:B------:R-:W-:Y:S01]  /*1fd0*/  @P3 SHF.R.U32.HI R19, RZ, R3, R6 ;  /* 0x00000003ff133219 */ /* 0x000fe20000011606 */
[----:B------:R-:W-:-:S04]  /*1fe0*/  IMAD R17, R72, R17, RZ ;  /* 0x0000001148117224 */ /* 0x000fc800078e02ff */
[----:B------:R-:W-:Y:S01]  /*1ff0*/  IMAD R6, R72, R19, RZ ;  /* 0x0000001348067224 */ /* 0x000fe200078e02ff */
[C---:B------:R-:W-:Y:S02]  /*2000*/  ISETP.GE.AND P0, PT, R5.reuse, R17, PT ;  /* 0x000000110500720c */ /* 0x040fe40003f06270 */
[----:B------:R-:W-:Y:S02]  /*2010*/  IADD3 R17, PT, PT, -R5, RZ, RZ ;  /* 0x000000ff05117210 */ /* 0x000fe40007ffe1ff */
[----:B------:R-:W-:Y:S01]  /*2020*/  ISETP.GE.OR P0, PT, R7, R6, P0 ;  /* 0x000000060700720c */ /* 0x000fe20000706670 */
[----:B------:R-:W-:-:S04]  /*2030*/  IMAD.HI.U32 R6, R5, R2, RZ ;  /* 0x0000000205067227 */ /* 0x000fc800078e00ff */
[----:B------:R-:W-:Y:S01]  /*2040*/  IMAD R8, R4, R17, R8 ;  /* 0x0000001104087224 */ /* 0x000fe200078e0208 */
[----:B------:R-:W-:-:S04]  /*2050*/  SHF.R.U32.HI R6, RZ, R3, R6 ;  /* 0x00000003ff067219 */ /* 0x000fc80000011606 */
[----:B------:R-:W-:-:S03]  /*2060*/  SEL R6, R5, R6, !P3 ;  /* 0x0000000605067207 */ /* 0x000fc60005800000 */
[----:B------:R-:W-:-:S04]  /*2070*/  @!P0 IMAD.HI.U32 R16, R7, R2, RZ ;  /* 0x0000000207108227 */ /* 0x000fc800078e00ff */
[----:B------:R-:W-:Y:S01]  /*2080*/  IMAD.MOV R2, RZ, RZ, -R6 ;  /* 0x000000ffff027224 */ /* 0x000fe200078e0a06 */
[----:B------:R-:W-:-:S03]  /*2090*/  @!P0 SHF.R.U32.HI R16, RZ, R3, R16 ;  /* 0x00000003ff108219 */ /* 0x000fc60000011610 */
[----:B------:R-:W-:Y:S01]  /*20a0*/  IMAD R2, R72, R2, R5 ;  /* 0x0000000248027224 */ /* 0x000fe200078e0205 */
[----:B------:R-:W-:-:S05]  /*20b0*/  @!P0 SEL R3, R7, R16, !P3 ;  /* 0x0000001007038207 */ /* 0x000fca0005800000 */
[--C-:B------:R-:W-:Y:S02]  /*20c0*/  @!P0 IMAD.IADD R6, R6, 0x1, -R3.reuse ;  /* 0x0000000106068824 */ /* 0x100fe400078e0a03 */
[----:B------:R-:W-:Y:S01]  /*20d0*/  @!P0 IMAD R3, R2, R19, R3 ;  /* 0x0000001302038224 */ /* 0x000fe200078e0203 */
[----:B------:R-:W-:Y:S01]  /*20e0*/  IADD3 R2, PT, PT, -R7, RZ, RZ ;  /* 0x000000ff07027210 */ /* 0x000fe20007ffe1ff */
[----:B------:R-:W-:Y:S02]  /*20f0*/  @!P0 IMAD R5, R72, R6, R7 ;  /* 0x0000000648058224 */ /* 0x000fe400078e0207 */
[----:B------:R-:W-:Y:S02]  /*2100*/  @!P0 IMAD.MOV.U32 R7, RZ, RZ, R3 ;  /* 0x000000ffff078224 */ /* 0x000fe400078e0003 */
[----:B------:R-:W-:Y:S02]  /*2110*/  IMAD R2, R18, R2, R11 ;  /* 0x0000000212027224 */ /* 0x000fe400078e020b */
[----:B------:R-:W-:-:S02]  /*2120*/  IMAD R8, R5, R4, R8 ;  /* 0x0000000405087224 */ /* 0x000fc400078e0208 */
[----:B------:R-:W-:Y:S02]  /*2130*/  IMAD R11, R7, R18, R2 ;  /* 0x00000012070b7224 */ /* 0x000fe400078e0202 */
.L_x_33:
[----:B------:R-:W1:Y:S02]  /*2140*/  LDCU UR8, c[0x0][0xb30] ;  /* 0x00016600ff0877ac */ /* 0x000e640008000800 */
[----:B-1----:R-:W-:-:S09]  /*2150*/  UISETP.NE.AND UP0, UPT, UR8, 0x1, UPT ;  /* 0x000000010800788c */ /* 0x002fd2000bf05270 */
[----:B------:R-:W-:Y:S05]  /*2160*/  BRA.U UP0, `(.L_x_34) ;  /* 0x0000000100407547 */ /* 0x000fea000b800000 */
[----:B------:R-:W1:Y:S08]  /*2170*/  LDC.64 R4, c[0x0][0xb10] ;  /* 0x0002c400ff047b82 */ /* 0x000e700000000a00 */
[----:B------:R-:W2:Y:S08]  /*2180*/  LDC.64 R2, c[0x0][0xb18] ;  /* 0x0002c600ff027b82 */ /* 0x000eb00000000a00 */
[----:B------:R-:W3:Y:S08]  /*2190*/  LDC R6, c[0x0][0xb20] ;  /* 0x0002c800ff067b82 */ /* 0x000ef00000000800 */
[----:B------:R-:W4:Y:S01]  /*21a0*/  LDC R16, c[0x0][0xb0c] ;  /* 0x0002c300ff107b82 */ /* 0x000f220000000800 */
[----:B-1----:R-:W-:-:S05]  /*21b0*/  IMAD.HI.U32 R4, R11, R4, RZ ;  /* 0x000000040b047227 */ /* 0x002fca00078e00ff */
[----:B------:R-:W-:Y:S01]  /*21c0*/  SHF.R.U32.HI R4, RZ, R5, R4 ;  /* 0x00000005ff047219 */ /* 0x000fe20000011604 */
[----:B--2---:R-:W-:Y:S01]  /*21d0*/  IMAD.HI.U32 R3, R8, R3, RZ ;  /* 0x0000000308037227 */ /* 0x004fe200078e00ff */
[----:B------:R-:W-:-:S04]  /*21e0*/  ISETP.NE.AND P0, PT, R2, 0x1, PT ;  /* 0x000000010200780c */ /* 0x000fc80003f05270 */
[----:B---3--:R-:W-:-:S04]  /*21f0*/  SHF.R.U32.HI R3, RZ, R6, R3 ;  /* 0x00000006ff037219 */ /* 0x008fc80000011603 */
[----:B------:R-:W-:Y:S02]  /*2200*/  SEL R3, R8, R3, !P0 ;  /* 0x0000000308037207 */ /* 0x000fe40004000000 */
[----:B----4-:R-:W-:-:S04]  /*2210*/  ISETP.NE.AND P1, PT, R16, 0x1, PT ;  /* 0x000000011000780c */ /* 0x010fc80003f25270 */
[----:B------:R-:W-:-:S05]  /*2220*/  SEL R4, R11, R4, !P1 ;  /* 0x000000040b047207 */ /* 0x000fca0004800000 */
[----:B------:R-:W-:Y:S02]  /*2230*/  IMAD.IADD R5, R3, 0x1, -R4 ;  /* 0x0000000103057824 */ /* 0x000fe400078e0a04 */
[----:B------:R-:W-:Y:S02]  /*2240*/  IMAD.IADD R3, R4, 0x1, -R3 ;  /* 0x0000000104037824 */ /* 0x000fe400078e0a03 */
[----:B------:R-:W-:Y:S02]  /*2250*/  IMAD R11, R5, R16, R11 ;  /* 0x00000010050b7224 */ /* 0x000fe400078e020b */
[----:B------:R-:W-:-:S07]  /*2260*/  IMAD R8, R3, R2, R8 ;  /* 0x0000000203087224 */ /* 0x000fce00078e0208 */
.L_x_34:
[----:B------:R-:W-:Y:S01]  /*2270*/  VIADD R14, R14, 0x1 ;  /* 0x000000010e0e7836 */ /* 0x000fe20000000000 */
[----:B------:R-:W-:Y:S01]  /*2280*/  PLOP3.LUT P1, PT, PT, PT, PT, 0x80, 0x8 ;  /* 0x000000000008781c */ /* 0x000fe20003f2f070 */
[----:B------:R-:W-:Y:S02]  /*2290*/  IMAD.IADD R165, R11, 0x1, R154 ;  /* 0x000000010ba57824 */ /* 0x000fe400078e029a */
[----:B------:R-:W-:Y:S01]  /*22a0*/  IMAD.IADD R155, R8, 0x1, R143 ;  /* 0x00000001089b7824 */ /* 0x000fe200078e028f */
[----:B------:R-:W-:-:S04]  /*22b0*/  ISETP.NE.AND P0, PT, R14, 0x2, PT ;  /* 0x000000020e00780c */ /* 0x000fc80003f05270 */
[----:B------:R-:W-:Y:S02]  /*22c0*/  SEL R2, RZ, 0x1, P0 ;  /* 0x00000001ff027807 */ /* 0x000fe40000000000 */
[----:B------:R-:W-:Y:S02]  /*22d0*/  SEL R14, R14, RZ, P0 ;  /* 0x000000ff0e0e7207 */ /* 0x000fe40000000000 */
[----:B------:R-:W-:Y:S01]  /*22e0*/  LOP3.LUT R13, R13, R2, RZ, 0x3c, !PT ;  /* 0x000000020d0d7212 */ /* 0x000fe200078e3cff */
[----:B------:R-:W-:Y:S06]  /*22f0*/  @P2 BRA `(.L_x_35) ;  /* 0xfffffff000982947 */ /* 0x000fec000383ffff */
[----:B------:R-:W-:Y:S01]  /*2300*/  UIADD3 UR4, UPT, UPT, UR4, 0x40, URZ ;  /* 0x0000004004047890 */ /* 0x000fe2000fffe0ff */
[----:B------:R-:W-:-:S03]  /*2310*/  SHF.L.U32 R3, R15, 0x1f, RZ ;  /* 0x0000001f0f037819 */ /* 0x000fc600000006ff */
[----:B------:R-:W-:-:S09]  /*2320*/  ULEA UR5, UR6, UR4, 0x3 ;  /* 0x0000000406057291 */ /* 0x000fd2000f8e18ff */
[----:B------:R-:W1:Y:S02]  /*2330*/  SYNCS.PHASECHK.TRANS64.TRYWAIT P0, [UR5], R3 ;  /* 0x00000003ff0075a7 */ /* 0x000e640008001105 */
[----:B-1----:R-:W-:Y:S05]  /*2340*/  @!P0 BRA `(.L_x_36) ;  /* 0x0000004800848947 */ /* 0x002fea0003800000 */
.L_x_104:
[----:B------:R-:W-:-:S04]  /*2350*/  UIADD3 UR6, UPT, UPT, UR6, 0x1, URZ ;  /* 0x0000000106067890 */ /* 0x000fc8000fffe0ff */
[----:B------:R-:W-:-:S04]  /*2360*/  UISETP.NE.AND UP0, UPT, UR6, 0x8, UPT ;  /* 0x000000080600788c */ /* 0x000fc8000bf05270 */
[----:B------:R-:W-:Y:S02]  /*2370*/  USEL UR7, URZ, 0x1, UP0 ;  /* 0x00000001ff077887 */ /* 0x000fe40008000000 */
[----:B------:R-:W-:-:S04]  /*2380*/  USEL UR6, UR6, URZ, UP0 ;  /* 0x000000ff06067287 */ /* 0x000fc80008000000 */
[----:B------:R-:W-:Y:S01]  /*2390*/  ULEA UR5, UR6, UR4, 0x3 ;  /* 0x0000000406057291 */ /* 0x000fe2000f8e18ff */
[----:B------:R-:W-:-:S04]  /*23a0*/  LOP3.LUT R2, R15, UR7, RZ, 0x3c, !PT ;  /* 0x000000070f027c12 */ /* 0x000fc8000f8e3cff */
[----:B-1----:R-:W-:-:S04]  /*23b0*/  SHF.L.U32 R3, R2, 0x1f, RZ ;  /* 0x0000001f02037819 */ /* 0x002fc800000006ff */
[----:B------:R-:W1:Y:S02]  /*23c0*/  SYNCS.PHASECHK.TRANS64.TRYWAIT P0, [UR5], R3 ;  /* 0x00000003ff0075a7 */ /* 0x000e640008001105 */
[----:B-1----:R-:W-:Y:S05]  /*23d0*/  @!P0 BRA `(.L_x_37) ;  /* 0x0000004800788947 */ /* 0x002fea0003800000 */
.L_x_106:
        /* <DEDUP_REMOVED lines=9> */
.L_x_108:
        /* <DEDUP_REMOVED lines=9> */
.L_x_110:
        /* <DEDUP_REMOVED lines=9> */
.L_x_112:
        /* <DEDUP_REMOVED lines=9> */
.L_x_114:
        /* <DEDUP_REMOVED lines=9> */
.L_x_116:
[----:B------:R-:W-:-:S04]  /*26b0*/  UIADD3 UR6, UPT, UPT, UR6, 0x1, URZ ;  /* 0x0000000106067890 */ /* 0x000fc8000fffe0ff */
[----:B------:R-:W-:-:S04]  /*26c0*/  UISETP.NE.AND UP0, UPT, UR6, 0x8, UPT ;  /* 0x000000080600788c */ /* 0x000fc8000bf05270 */
[----:B------:R-:W-:Y:S02]  /*26d0*/  USEL UR5, URZ, 0x1, UP0 ;  /* 0x00000001ff057887 */ /* 0x000fe40008000000 */
[----:B------:R-:W-:-:S04]  /*26e0*/  USEL UR6, UR6, URZ, UP0 ;  /* 0x000000ff06067287 */ /* 0x000fc80008000000 */
[----:B------:R-:W-:Y:S01]  /*26f0*/  ULEA UR6, UR6, UR4, 0x3 ;  /* 0x0000000406067291 */ /* 0x000fe2000f8e18ff */
[----:B-1----:R-:W-:-:S04]  /*2700*/  LOP3.LUT R3, R2, UR5, RZ, 0x3c, !PT ;  /* 0x0000000502037c12 */ /* 0x002fc8000f8e3cff */
[----:B------:R-:W-:Y:S01]  /*2710*/  SHF.L.U32 R3, R3, 0x1f, RZ ;  /* 0x0000001f03037819 */ /* 0x000fe200000006ff */
[----:B----4-:R-:W-:-:S07]  /*2720*/  IMAD.U32 R0, RZ, RZ, UR6 ;  /* 0x00000006ff007e24 */ /* 0x010fce000f8e00ff */
.L_x_43:
[----:B-1----:R1:W2:Y:S02]  /*2730*/  SYNCS.PHASECHK.TRANS64.TRYWAIT P0, [R0+URZ], R3 ;  /* 0x00000003000075a7 */ /* 0x0022a400080011ff */
[----:B--2---:R-:W-:Y:S05]  /*2740*/  @!P0 NANOSLEEP.SYNCS 0x989680 ;  /* 0x009896800000895d */ /* 0x004fea0003900000 */
[----:B------:R-:W2:Y:S02]  /*2750*/  @!P0 SYNCS.PHASECHK.TRANS64 P0, [R0+URZ], R3 ;  /* 0x00000003000085a7 */ /* 0x000ea400080010ff */
[----:B--2---:R-:W-:Y:S05]  /*2760*/  @P0 EXIT ;  /* 0x000000000000094d */ /* 0x004fea0003800000 */
[----:B------:R-:W-:Y:S05]  /*2770*/  BRA `(.L_x_43) ;  /* 0xfffffffc00ec7947 */ /* 0x000fea000383ffff */
.L_x_17:
[----:B------:R-:W-:-:S04]  /*2780*/  UISETP.NE.AND UP1, UPT, UR37, URZ, UPT ;  /* 0x000000ff2500728c */ /* 0x000fc8000bf25270 */
[----:B------:R-:W-:-:S09]  /*2790*/  UISETP.NE.OR UP1, UPT, UR8, 0x1, UP1 ;  /* 0x000000010800788c */ /* 0x000fd20008f25670 */
[----:B------:R-:W-:Y:S05]  /*27a0*/  BRA.U UP1, `(.L_x_44) ;  /* 0x0000000501487547 */ /* 0x000fea000b800000 */
[----:B------:R-:W-:Y:S01]  /*27b0*/  ISETP.NE.AND P2, PT, R2, RZ, PT ;  /* 0x000000ff0200720c */ /* 0x000fe20003f45270 */
[----:B------:R-:W-:Y:S01]  /*27c0*/  IMAD.MOV.U32 R12, RZ, RZ, 0x1 ;  /* 0x00000001ff0c7424 */ /* 0x000fe200078e00ff */
[----:B------:R-:W-:Y:S02]  /*27d0*/  CS2R R10, SRZ ;  /* 0x00000000000a7805 */ /* 0x000fe4000001ff00 */
[----:B------:R-:W-:Y:S01]  /*27e0*/  CS2R R8, SRZ ;  /* 0x0000000000087805 */ /* 0x000fe2000001ff00 */
[----:B------:R-:W-:Y:S01]  /*27f0*/  UMOV UR4, 0x400 ;  /* 0x0000040000047882 */ /* 0x000fe20000000000 */
[----:B------:R-:W-:Y:S01]  /*2800*/  UMOV UR6, URZ ;  /* 0x000000ff00067c82 */ /* 0x000fe20008000000 */
[----:B------:R-:W-:-:S12]  /*2810*/  ULEA UR37, UR37, UR4, 0x18 ;  /* 0x0000000425257291 */ /* 0x000fd8000f8ec0ff */
.L_x_48:
[----:B------:R-:W-:Y:S02]  /*2820*/  LEA R0, R8, UR37, 0x3 ;  /* 0x0000002508007c11 */ /* 0x000fe4000f8e18ff */
[----:B------:R-:W-:-:S03]  /*2830*/  SHF.L.U32 R5, R9, 0x1f, RZ ;  /* 0x0000001f09057819 */ /* 0x000fc600000006ff */
[----:B------:R-:W-:Y:S01]  /*2840*/  VIADD R4, R0, 0x110 ;  /* 0x0000011000047836 */ /* 0x000fe20000000000 */
[----:B------:R-:W1:Y:S02]  /*2850*/  SYNCS.PHASECHK.TRANS64.TRYWAIT P0, [R0+URZ+0x100], R5 ;  /* 0x00010005000075a7 */ /* 0x000e6400080011ff */
[----:B-1----:R-:W-:Y:S05]  /*2860*/  @!P0 BRA `(.L_x_45) ;  /* 0x0000004400e48947 */ /* 0x002fea0003800000 */
.L_x_117:
[----:B------:R-:W-:Y:S01]  /*2870*/  ULEA UR5, UR6, UR37, 0x3 ;  /* 0x0000002506057291 */ /* 0x000fe2000f8e18ff */
[----:B------:R-:W-:Y:S02]  /*2880*/  PRMT R4, RZ, 0x654, R4 ;  /* 0x00000654ff047816 */ /* 0x000fe40000000004 */
[----:B-1----:R-:W-:Y:S01]  /*2890*/  SHF.L.U32 R5, R12, 0x1f, RZ ;  /* 0x0000001f0c057819 */ /* 0x002fe200000006ff */
[----:B------:R-:W-:Y:S01]  /*28a0*/  UIADD3 UR4, UPT, UPT, UR5, 0xa0, URZ ;  /* 0x000000a005047890 */ /* 0x000fe2000fffe0ff */
[----:B------:R1:W-:Y:S05]  /*28b0*/  SYNCS.ARRIVE.TRANS64.RED.A1T0 RZ, [R4+URZ], RZ ;  /* 0x000000ff04ff79a7 */ /* 0x0003ea00081004ff */
[----:B------:R-:W-:Y:S01]  /*28c0*/  IMAD.U32 R7, RZ, RZ, UR4 ;  /* 0x00000004ff077e24 */ /* 0x000fe2000f8e00ff */
[----:B------:R-:W2:Y:S04]  /*28d0*/  SYNCS.PHASECHK.TRANS64.TRYWAIT P0, [UR5+0xb0], R5 ;  /* 0x0000b005ff0075a7 */ /* 0x000ea80008001105 */
[----:B------:R-:W-:Y:S01]  /*28e0*/  PRMT R6, R2, 0x654, R7 ;  /* 0x0000065402067816 */ /* 0x000fe20000000007 */
[----:B-1----:R-:W-:Y:S01]  /*28f0*/  @!P2 IMAD.MOV.U32 R4, RZ, RZ, 0x10 ;  /* 0x00000010ff04a424 */ /* 0x002fe200078e00ff */
[----:B--2---:R-:W-:Y:S06]  /*2900*/  @!P0 BRA `(.L_x_46) ;  /* 0x0000004400d08947 */ /* 0x004fec0003800000 */
.L_x_119:
[----:B------:R-:W-:Y:S01]  /*2910*/  ULEA UR4, UR6, UR37, 0x4 ;  /* 0x0000002506047291 */ /* 0x000fe2000f8e20ff */
[----:B------:R-:W-:Y:S01]  /*2920*/  SEL R3, R6, R3, !P2 ;  /* 0x0000000306037207 */ /* 0x000fe20005000000 */
[----:B------:R-:W-:Y:S01]  /*2930*/  UIADD3 UR5, UPT, UPT, UR5, 0xa0, URZ ;  /* 0x000000a005057890 */ /* 0x000fe2000fffe0ff */
[----:B-1----:R-:W-:Y:S01]  /*2940*/  LEA R0, R11, UR37, 0x3 ;  /* 0x000000250b007c11 */ /* 0x002fe2000f8e18ff */
[----:B------:R-:W-:Y:S01]  /*2950*/  UIADD3 UR4, UPT, UPT, UR4, 0x130, URZ ;  /* 0x0000013004047890 */ /* 0x000fe2000fffe0ff */
[----:B------:R-:W-:Y:S01]  /*2960*/  SHF.L.U32 R5, R10, 0x1f, RZ ;  /* 0x0000001f0a057819 */ /* 0x000fe200000006ff */
[----:B------:R1:W-:Y:S01]  /*2970*/  @!P2 SYNCS.ARRIVE.TRANS64.RED RZ, [R3+URZ], R4 ;  /* 0x0000000403ffa9a7 */ /* 0x0003e200080004ff */
[----:B------:R-:W-:Y:S01]  /*2980*/  UIADD3 UR6, UPT, UPT, UR6, 0x1, URZ ;  /* 0x0000000106067890 */ /* 0x000fe2000fffe0ff */
[----:B------:R-:W-:-:S03]  /*2990*/  VIADD R8, R8, 0x1 ;  /* 0x0000000108087836 */ /* 0x000fc60000000000 */
[----:B------:R-:W-:Y:S02]  /*29a0*/  UISETP.NE.AND UP0, UPT, UR6, 0x2, UPT ;  /* 0x000000020600788c */ /* 0x000fe4000bf05270 */
[----:B------:R-:W-:Y:S06]  /*29b0*/  UGETNEXTWORKID.BROADCAST [UR4], [UR5] ;  /* 0x00000000040073ca */ /* 0x000fec0008000100 */
[----:B------:R-:W-:Y:S01]  /*29c0*/  USEL UR4, URZ, 0x1, UP0 ;  /* 0x00000001ff047887 */ /* 0x000fe20008000000 */
[----:B------:R-:W-:Y:S01]  /*29d0*/  ISETP.NE.AND P0, PT, R8, 0x2, PT ;  /* 0x000000020800780c */ /* 0x000fe20003f05270 */
[----:B------:R-:W-:Y:S01]  /*29e0*/  USEL UR6, UR6, URZ, UP0 ;  /* 0x000000ff06067287 */ /* 0x000fe20008000000 */
[----:B------:R-:W2:Y:S03]  /*29f0*/  SYNCS.PHASECHK.TRANS64.TRYWAIT P1, [R0+URZ+0xa0], R5 ;  /* 0x0000a005000075a7 */ /* 0x000ea600080211ff */
[----:B------:R-:W-:Y:S01]  /*2a00*/  LOP3.LUT R12, R12, UR4, RZ, 0x3c, !PT ;  /* 0x000000040c0c7c12 */ /* 0x000fe2000f8e3cff */
[----:B-12---:R-:W-:Y:S07]  /*2a10*/  @!P1 BRA `(.L_x_47) ;  /* 0x0000004400a49947 */ /* 0x006fee0003800000 */
.L_x_120:
[C---:B------:R-:W-:Y:S01]  /*2a20*/  LEA R4, R11.reuse, UR37, 0x4 ;  /* 0x000000250b047c11 */ /* 0x040fe2000f8e20ff */
[----:B-1----:R-:W-:Y:S01]  /*2a30*/  VIADD R0, R0, 0xb0 ;  /* 0x000000b000007836 */ /* 0x002fe20000000000 */
[----:B------:R-:W-:Y:S01]  /*2a40*/  SEL R8, R8, RZ, P0 ;  /* 0x000000ff08087207 */ /* 0x000fe20000000000 */
[----:B------:R-:W-:-:S03]  /*2a50*/  VIADD R11, R11, 0x1 ;  /* 0x000000010b0b7836 */ /* 0x000fc60000000000 */
[----:B------:R-:W1:Y:S01]  /*2a60*/  LDS.128 R4, [R4+0x130] ;  /* 0x0001300004047984 */ /* 0x000e620000000c00 */
[----:B------:R-:W-:Y:S02]  /*2a70*/  PRMT R0, RZ, 0x654, R0 ;  /* 0x00000654ff007816 */ /* 0x000fe40000000000 */
[C---:B------:R-:W-:Y:S01]  /*2a80*/  ISETP.NE.AND P1, PT, R11.reuse, 0x2, PT ;  /* 0x000000020b00780c */ /* 0x040fe20003f25270 */
[----:B------:R-:W-:Y:S01]  /*2a90*/  @!PT LDS RZ, [RZ] ;  /* 0x00000000fffff984 */ /* 0x000fe20000000800 */
[----:B------:R-:W-:Y:S01]  /*2aa0*/  @!PT LDS RZ, [RZ] ;  /* 0x00000000fffff984 */ /* 0x000fe20000000800 */
[----:B------:R-:W-:Y:S01]  /*2ab0*/  @!PT LDS RZ, [RZ] ;  /* 0x00000000fffff984 */ /* 0x000fe20000000800 */
[----:B------:R-:W-:Y:S01]  /*2ac0*/  @!PT LDS RZ, [RZ] ;  /* 0x00000000fffff984 */ /* 0x000fe20000000800 */
[----:B------:R2:W-:Y:S06]  /*2ad0*/  MEMBAR.ALL.CTA ;  /* 0x0000000000007992 */ /* 0x0005ec0000008000 */
[----:B--2---:R-:W2:Y:S01]  /*2ae0*/  FENCE.VIEW.ASYNC.S ;  /* 0x00000000000073c6 */ /* 0x004ea20000000000 */
[----:B------:R-:W-:Y:S01]  /*2af0*/  SEL R11, R11, RZ, P1 ;  /* 0x000000ff0b0b7207 */ /* 0x000fe20000800000 */
[----:B--2---:R2:W-:Y:S01]  /*2b00*/  SYNCS.ARRIVE.TRANS64.RED.A1T0 RZ, [R0+URZ], RZ ;  /* 0x000000ff00ff79a7 */ /* 0x0045e200081004ff */
[----:B-1----:R-:W-:-:S02]  /*2b10*/  LOP3.LUT P3, RZ, R6, 0x1, RZ, 0xc0, !PT ;  /* 0x0000000106ff7812 */ /* 0x002fc4000786c0ff */
[----:B------:R-:W-:-:S04]  /*2b20*/  SEL R5, RZ, 0x1, P1 ;  /* 0x00000001ff057807 */ /* 0x000fc80000800000 */
[----:B------:R-:W-:Y:S02]  /*2b30*/  LOP3.LUT R10, R10, R5, RZ, 0x3c, !PT ;  /* 0x000000050a0a7212 */ /* 0x000fe400078e3cff */
[----:B--2---:R-:W-:-:S04]  /*2b40*/  SEL R0, RZ, 0x1, P0 ;  /* 0x00000001ff007807 */ /* 0x004fc80000000000 */
[----:B------:R-:W-:Y:S01]  /*2b50*/  LOP3.LUT R9, R9, R0, RZ, 0x3c, !PT ;  /* 0x0000000009097212 */ /* 0x000fe200078e3cff */
[----:B------:R-:W-:Y:S06]  /*2b60*/  @P3 BRA `(.L_x_48) ;  /* 0xfffffffc002c3947 */ /* 0x000fec000383ffff */
[----:B------:R-:W-:Y:S01]  /*2b70*/  ULEA UR5, UR6, UR37, 0x3 ;  /* 0x0000002506057291 */ /* 0x000fe2000f8e18ff */
[----:B------:R-:W-:-:S08]  /*2b80*/  SHF.L.U32 R3, R12, 0x1f, RZ ;  /* 0x0000001f0c037819 */ /* 0x000fd000000006ff */
[----:B------:R-:W1:Y:S02]  /*2b90*/  SYNCS.PHASECHK.TRANS64 P0, [UR5+0xb0], R3 ;  /* 0x0000b003ff0075a7 */ /* 0x000e640008001005 */
[----:B-1----:R-:W-:Y:S05]  /*2ba0*/  @P0 BRA `(.L_x_49) ;  /* 0x0000000000080947 */ /* 0x002fea0003800000 */
[----:B------:R-:W1:Y:S02]  /*2bb0*/  SYNCS.PHASECHK.TRANS64.TRYWAIT P0, [UR5+0xb0], R3 ;  /* 0x0000b003ff0075a7 */ /* 0x000e640008001105 */
[----:B-1----:R-:W-:Y:S05]  /*2bc0*/  @!P0 BRA `(.L_x_50) ;  /* 0x00000044004c8947 */ /* 0x002fea0003800000 */
.L_x_49:
[----:B------:R-:W-:-:S04]  /*2bd0*/  UIADD3 UR4, UPT, UPT, UR6, 0x1, URZ ;  /* 0x0000000106047890 */ /* 0x000fc8000fffe0ff */
[----:B------:R-:W-:-:S04]  /*2be0*/  UISETP.NE.AND UP0, UPT, UR4, 0x2, UPT ;  /* 0x000000020400788c */ /* 0x000fc8000bf05270 */
[----:B------:R-:W-:Y:S02]  /*2bf0*/  USEL UR7, URZ, 0x1, UP0 ;  /* 0x00000001ff077887 */ /* 0x000fe40008000000 */
[----:B------:R-:W-:-:S04]  /*2c00*/  USEL UR4, UR4, URZ, UP0 ;  /* 0x000000ff04047287 */ /* 0x000fc80008000000 */
[----:B------:R-:W-:Y:S01]  /*2c10*/  ULEA UR4, UR4, UR37, 0x3 ;  /* 0x0000002504047291 */ /* 0x000fe2000f8e18ff */
[----:B-1----:R-:W-:-:S04]  /*2c20*/  LOP3.LUT R3, R12, UR7, RZ, 0x3c, !PT ;  /* 0x000000070c037c12 */ /* 0x002fc8000f8e3cff */
[----:B------:R-:W-:-:S04]  /*2c30*/  SHF.L.U32 R0, R3, 0x1f, RZ ;  /* 0x0000001f03007819 */ /* 0x000fc800000006ff */
[----:B------:R-:W1:Y:S02]  /*2c40*/  SYNCS.PHASECHK.TRANS64 P0, [UR4+0xb0], R0 ;  /* 0x0000b000ff0075a7 */ /* 0x000e640008001004 */
[----:B-1----:R-:W-:Y:S05]  /*2c50*/  @P0 EXIT ;  /* 0x000000000000094d */ /* 0x002fea0003800000 */
[----:B------:R-:W-:Y:S02]  /*2c60*/  SHF.L.U32 R3, R3, 0x1f, RZ ;  /* 0x0000001f03037819 */ /* 0x000fe400000006ff */
[----:B------:R-:W-:-:S07]  /*2c70*/  MOV R0, UR4 ;  /* 0x0000000400007c02 */ /* 0x000fce0008000f00 */
.L_x_51:
[----:B-1----:R1:W2:Y:S02]  /*2c80*/  SYNCS.PHASECHK.TRANS64.TRYWAIT P0, [R0+URZ+0xb0], R3 ;  /* 0x0000b003000075a7 */ /* 0x0022a400080011ff */
[----:B--2---:R-:W-:Y:S05]  /*2c90*/  @!P0 NANOSLEEP.SYNCS 0x989680 ;  /* 0x009896800000895d */ /* 0x004fea0003900000 */
[----:B------:R-:W2:Y:S02]  /*2ca0*/  @!P0 SYNCS.PHASECHK.TRANS64 P0, [R0+URZ+0xb0], R3 ;  /* 0x0000b003000085a7 */ /* 0x000ea400080010ff */
[----:B--2---:R-:W-:Y:S05]  /*2cb0*/  @P0 EXIT ;  /* 0x000000000000094d */ /* 0x004fea0003800000 */
[----:B------:R-:W-:Y:S05]  /*2cc0*/  BRA `(.L_x_51) ;  /* 0xfffffffc00ec7947 */ /* 0x000fea000383ffff */
.L_x_44:
[----:B------:R-:W-:-:S09]  /*2cd0*/  UISETP.NE.AND UP1, UPT, UR8, URZ, UPT ;  /* 0x000000ff0800728c */ /* 0x000fd2000bf25270 */
[----:B------:R-:W-:Y:S05]  /*2ce0*/  BRA.U UP1, `(.L_x_52) ;  /* 0x0000000d01b47547 */ /* 0x000fea000b800000 */
[----:B------:R-:W-:Y:S01]  /*2cf0*/  UMOV UR4, 0x40 ;  /* 0x0000004000047882 */ /* 0x000fe20000000000 */
[----:B------:R-:W-:Y:S01]  /*2d00*/  NOP ;  /* 0x0000000000007918 */ /* 0x000fe20000000000 */
[----:B------:R-:W-:Y:S01]  /*2d10*/  ULEA UR4, UR37, UR4, 0x18 ;  /* 0x0000000425047291 */ /* 0x000fe2000f8ec0ff */
[----:B------:R-:W-:Y:S02]  /*2d20*/  UMOV UR5, 0x400 ;  /* 0x0000040000057882 */ /* 0x000fe40000000000 */
[----:B------:R-:W-:-:S06]  /*2d30*/  ULEA UR37, UR37, UR5, 0x18 ;  /* 0x0000000525257291 */ /* 0x000fcc000f8ec0ff */
[----:B------:R-:W1:Y:S02]  /*2d40*/  LDS.U8 R0, [UR4+0x1c] ;  /* 0x00001c04ff007984 */ /* 0x000e640008000000 */
[----:B-1----:R-:W-:-:S13]  /*2d50*/  ISETP.NE.AND P0, PT, R0, RZ, PT ;  /* 0x000000ff0000720c */ /* 0x002fda0003f05270 */
[----:B------:R-:W-:Y:S05]  /*2d60*/  @P0 BRA `(.L_x_53) ;  /* 0x0000000000580947 */ /* 0x000fea0003800000 */
[----:B------:R-:W-:-:S13]  /*2d70*/  ELECT P0, URZ, PT ;  /* 0x0000000000ff782f */ /* 0x000fda0003800000 */
[----:B------:R-:W-:Y:S05]  /*2d80*/  @!P0 BRA `(.L_x_54) ;  /* 0x0000000000608947 */ /* 0x000fea0003800000 */
[----:B------:R-:W-:Y:S01]  /*2d90*/  UMOV UR5, 0x10 ;  /* 0x0000001000057882 */ /* 0x000fe20000000000 */
[----:B------:R-:W-:Y:S01]  /*2da0*/  HFMA2 R0, -RZ, RZ, 0, 5.9604644775390625e-08 ;  /* 0x00000001ff007431 */ /* 0x000fe200000001ff */
[----:B------:R-:W-:-:S03]  /*2db0*/  MOV R2, 0xffff ;  /* 0x0000ffff00027802 */ /* 0x000fc60000000f00 */
[----:B------:R-:W-:Y:S04]  /*2dc0*/  DEPBAR.LE SB1, 0x36 ;  /* 0x00009d800000791a */ /* 0x000fe80000000000 */
[----:B------:R-:W1:Y:S02]  /*2dd0*/  UTCATOMSWS.FIND_AND_SET.ALIGN UP0, UR5, UR5 ;  /* 0x00000005000575e3 */ /* 0x000e640008000800 */
[----:B-1----:R-:W-:Y:S01]  /*2de0*/  MOV R3, UR5 ;  /* 0x0000000500037c02 */ /* 0x002fe20008000f00 */
[----:B------:R-:W-:Y:S06]  /*2df0*/  BRA.U UP0, `(.L_x_55) ;  /* 0x0000000100187547 */ /* 0x000fec000b800000 */
.L_x_56:
[----:B------:R-:W-:Y:S05]  /*2e00*/  NANOSLEEP 0x64 ;  /* 0x000000640000795d */ /* 0x000fea0003800000 */
[----:B------:R-:W-:-:S05]  /*2e10*/  UMOV UR5, 0x10 ;  /* 0x0000001000057882 */ /* 0x000fca0000000000 */
[----:B------:R-:W-:Y:S04]  /*2e20*/  DEPBAR.LE SB1, 0x36 ;  /* 0x00009d800000791a */ /* 0x000fe80000000000 */
[----:B------:R-:W1:Y:S02]  /*2e30*/  UTCATOMSWS.FIND_AND_SET.ALIGN UP0, UR5, UR5 ;  /* 0x00000005000575e3 */ /* 0x000e640008000800 */
[----:B-1----:R-:W-:Y:S01]  /*2e40*/  MOV R3, UR5 ;  /* 0x0000000500037c02 */ /* 0x002fe20008000f00 */
[----:B------:R-:W-:Y:S05]  /*2e50*/  BRA.U !UP0, `(.L_x_56) ;  /* 0xfffffffd08e87547 */ /* 0x000fea000b83ffff */
.L_x_55:
[-C--:B------:R-:W-:Y:S02]  /*2e60*/  SHF.L.U32 R2, R2, R3.reuse, RZ ;  /* 0x0000000302027219 */ /* 0x080fe400000006ff */
[----:B------:R-:W-:Y:S01]  /*2e70*/  SHF.L.U32 R0, R0, R3, RZ ;  /* 0x0000000300007219 */ /* 0x000fe200000006ff */
[----:B------:R-:W-:Y:S02]  /*2e80*/  IMAD.SHL.U32 R3, R3, 0x20, RZ ;  /* 0x0000002003037824 */ /* 0x000fe400078e00ff */
[----:B------:R1:W-:Y:S04]  /*2e90*/  ATOMS.OR RZ, [UR4+0x14], R2 ;  /* 0x00001402ffff798c */ /* 0x0003e8000b000004 */
[----:B------:R1:W-:Y:S04]  /*2ea0*/  ATOMS.OR RZ, [UR4+0x18], R0 ;  /* 0x00001800ffff798c */ /* 0x0003e8000b000004 */
[----:B------:R1:W-:Y:S01]  /*2eb0*/  STS [UR37+0x150], R3 ;  /* 0x00015003ff007988 */ /* 0x0003e20008000825 */
[----:B------:R-:W-:Y:S05]  /*2ec0*/  BRA `(.L_x_54) ;  /* 0x0000000000107947 */ /* 0x000fea0003800000 */
.L_x_53:
[----:B------:R-:W-:Y:S02]  /*2ed0*/  MOV R0, 0xffffffff ;  /* 0xffffffff00007802 */ /* 0x000fe40000000f00 */
[----:B------:R-:W-:-:S03]  /*2ee0*/  MOV R2, 0x2f10 ;  /* 0x00002f1000027802 */ /* 0x000fc60000000f00 */
[----:B------:R1:W-:Y:S04]  /*2ef0*/  STS [UR37+0x150], R0 ;  /* 0x00015000ff007988 */ /* 0x0003e80008000825 */
[----:B-1-3-5:R-:W-:Y:S05]  /*2f00*/  CALL.REL.NOINC `($__internal_1_$__cuda_sm10x_tcgen05_guardrail_trap_phase_invalid_during_alloc) ;  /* 0x0000004400c87944 */ /* 0x02afea0003c00000 */
.L_x_54:
[----:B------:R-:W-:Y:S05]  /*2f10*/  WARPSYNC.ALL ;  /* 0x0000000000007948 */ /* 0x000fea0003800000 */
[----:B------:R-:W2:Y:S01]  /*2f20*/  S2UR UR5, SR_CgaCtaId ;  /* 0x00000000000579c3 */ /* 0x000ea20000008800 */
[----:B------:R-:W-:Y:S01]  /*2f30*/  UMOV UR4, 0x400 ;  /* 0x0000040000047882 */ /* 0x000fe20000000000 */
[----:B------:R-:W-:-:S06]  /*2f40*/  NOP ;  /* 0x0000000000007918 */ /* 0x000fcc0000000000 */
[----:B------:R-:W-:Y:S06]  /*2f50*/  BAR.ARV 0x6, 0xa0 ;  /* 0x0182800000007b1d */ /* 0x000fec0000002000 */
[----:B------:R-:W4:Y:S01]  /*2f60*/  LDCU UR7, c[0x0][0x38c] ;  /* 0x00007180ff0777ac */ /* 0x000f220008000800 */
[----:B------:R-:W-:Y:S01]  /*2f70*/  IMAD.MOV.U32 R11, RZ, RZ, 0x1 ;  /* 0x00000001ff0b7424 */ /* 0x000fe200078e00ff */
[----:B------:R-:W-:Y:S01]  /*2f80*/  CS2R R8, SRZ ;  /* 0x0000000000087805 */ /* 0x000fe2000001ff00 */
[----:B------:R-:W-:Y:S01]  /*2f90*/  IMAD.MOV.U32 R10, RZ, RZ, RZ ;  /* 0x000000ffff0a7224 */ /* 0x000fe200078e00ff */
[----:B------:R-:W3:Y:S01]  /*2fa0*/  LDCU UR6, c[0x0][0x38c] ;  /* 0x00007180ff0677ac */ /* 0x000ee20008000800 */
[----:B------:R-:W-:Y:S01]  /*2fb0*/  UMOV UR15, URZ ;  /* 0x000000ff000f7c82 */ /* 0x000fe20008000000 */
[----:B------:R-:W-:Y:S01]  /*2fc0*/  UMOV UR14, URZ ;  /* 0x000000ff000e7c82 */ /* 0x000fe20008000000 */
[----:B--2---:R-:W-:Y:S01]  /*2fd0*/  ULEA UR5, UR5, UR4, 0x18 ;  /* 0x0000000405057291 */ /* 0x004fe2000f8ec0ff */
[----:B------:R-:W-:Y:S01]  /*2fe0*/  UMOV UR24, 0x0 ;  /* 0x0000000000187882 */ /* 0x000fe20000000000 */
[----:B------:R-:W-:-:S02]  /*2ff0*/  UMOV UR25, 0x8100090 ;  /* 0x0810009000197882 */ /* 0x000fc40000000000 */
[----:B------:R-:W-:Y:S02]  /*3000*/  UIADD3 UR10, UPT, UPT, UR5, 0x4400, URZ ;  /* 0x00004400050a7890 */ /* 0x000fe4000fffe0ff */
[----:B------:R-:W-:Y:S02]  /*3010*/  UIADD3 UR11, UPT, UPT, UR5, 0x24400, URZ ;  /* 0x00024400050b7890 */ /* 0x000fe4000fffe0ff */
[----:B----4-:R-:W-:Y:S01]  /*3020*/  UIADD3 UR7, UPT, UPT, UR7, 0x7f, URZ ;  /* 0x0000007f07077890 */ /* 0x010fe2000fffe0ff */
[----:B-1----:R-:W1:Y:S01]  /*3030*/  LDS R0, [UR5+0x150] ;  /* 0x00015005ff007984 */ /* 0x002e620008000800 */
[----:B------:R-:W-:Y:S02]  /*3040*/  USHF.R.U32.HI UR10, URZ, 0x4, UR10 ;  /* 0x00000004ff0a7899 */ /* 0x000fe4000801160a */
[----:B------:R-:W-:Y:S02]  /*3050*/  USHF.R.S32.HI UR4, URZ, 0x1f, UR7 ;  /* 0x0000001fff047899 */ /* 0x000fe40008011407 */
[----:B------:R-:W-:-:S02]  /*3060*/  USHF.R.U32.HI UR11, URZ, 0x4, UR11 ;  /* 0x00000004ff0b7899 */ /* 0x000fc4000801160b */
[----:B------:R-:W-:Y:S02]  /*3070*/  ULEA.HI UR4, UR4, UR7, URZ, 0x7 ;  /* 0x0000000704047291 */ /* 0x000fe4000f8f38ff */
[----:B------:R-:W-:Y:S02]  /*3080*/  ULOP3.LUT UR10, UR10, 0x3fff, URZ, 0xc0, !UPT ;  /* 0x00003fff0a0a7892 */ /* 0x000fe4000f8ec0ff */
[----:B------:R-:W-:Y:S02]  /*3090*/  USHF.R.S32.HI UR4, URZ, 0x7, UR4 ;  /* 0x00000007ff047899 */ /* 0x000fe40008011404 */
[----:B------:R-:W-:Y:S02]  /*30a0*/  ULOP3.LUT UR11, UR11, 0x3fff, URZ, 0xc0, !UPT ;  /* 0x00003fff0b0b7892 */ /* 0x000fe4000f8ec0ff */
[----:B------:R-:W-:Y:S01]  /*30b0*/  UISETP.LT.AND UP0, UPT, UR4, 0x1, UPT ;  /* 0x000000010400788c */ /* 0x000fe2000bf01270 */
[----:B------:R-:W-:Y:S01]  /*30c0*/  UMOV UR22, 0x0 ;  /* 0x0000000000167882 */ /* 0x000fe20000000000 */
[----:B------:R-:W-:-:S02]  /*30d0*/  UMOV UR23, 0x8100090 ;  /* 0x0810009000177882 */ /* 0x000fc40000000000 */
[----:B------:R-:W-:Y:S02]  /*30e0*/  USEL UR9, UR4, 0x1, !UP0 ;  /* 0x0000000104097887 */ /* 0x000fe4000c000000 */
[----:B------:R-:W-:Y:S02]  /*30f0*/  ULOP3.LUT UR10, UR10, 0x10000, URZ, 0xfc, !UPT ;  /* 0x000100000a0a7892 */ /* 0x000fe4000f8efcff */
[----:B------:R-:W-:Y:S02]  /*3100*/  ULOP3.LUT UR11, UR11, 0x10000, URZ, 0xfc, !UPT ;  /* 0x000100000b0b7892 */ /* 0x000fe4000f8efcff */
[----:B------:R-:W-:Y:S02]  /*3110*/  UIADD3 UR9, UPT, UPT, -UR9, URZ, URZ ;  /* 0x000000ff09097290 */ /* 0x000fe4000fffe1ff */
[----:B---3--:R-:W-:Y:S01]  /*3120*/  UISETP.GE.AND UP3, UPT, UR6, 0x1, UPT ;  /* 0x000000010600788c */ /* 0x008fe2000bf66270 */
[----:B------:R-:W-:Y:S01]  /*3130*/  UMOV UR20, 0x0 ;  /* 0x0000000000147882 */ /* 0x000fe20000000000 */
[----:B------:R-:W-:Y:S01]  /*3140*/  UMOV UR21, 0x8100090 ;  /* 0x0810009000157882 */ /* 0x000fe20000000000 */
[----:B------:R-:W-:Y:S01]  /*3150*/  UMOV UR18, 0x0 ;  /* 0x0000000000127882 */ /* 0x000fe20000000000 */
[----:B------:R-:W-:Y:S01]  /*3160*/  UMOV UR19, 0x8100090 ;  /* 0x0810009000137882 */ /* 0x000fe20000000000 */
[----:B-1----:R-:W-:-:S15]  /*3170*/  R2UR UR16, R0 ;  /* 0x00000000001072ca */ /* 0x002fde00000e0000 */
.L_x_63:
[----:B------:R-:W-:Y:S02]  /*3180*/  LEA R0, R10, UR5, 0x3 ;  /* 0x000000050a007c11 */ /* 0x000fe4000f8e18ff */
[----:B------:R-:W-:Y:S02]  /*3190*/  SHF.L.U32 R5, R9, 0x1f, RZ ;  /* 0x0000001f09057819 */ /* 0x000fe400000006ff */
[----:B------:R-:W-:Y:S01]  /*31a0*/  PLOP3.LUT P0, PT, PT, PT, UP3, 0x80, 0x8 ;  /* 0x000000000008781c */ /* 0x000fe20003f0f038 */
[----:B------:R-:W-:Y:S01]  /*31b0*/  VIADD R3, R0, 0xb0 ;  /* 0x000000b000037836 */ /* 0x000fe20000000000 */
[----:B-1----:R-:W1:Y:S02]  /*31c0*/  SYNCS.PHASECHK.TRANS64.TRYWAIT P1, [R0+URZ+0xa0], R5 ;  /* 0x0000a005000075a7 */ /* 0x002e6400080211ff */
[----:B-1-3--:R-:W-:Y:S09]  /*31d0*/  @!P1 BRA `(.L_x_57) ;  /* 0x0000003c00e09947 */ /* 0x00aff20003800000 */
.L_x_122:
[----:B------:R-:W-:Y:S01]  /*31e0*/  LEA R4, R10, UR5, 0x4 ;  /* 0x000000050a047c11 */ /* 0x000fe2000f8e20ff */
[----:B------:R-:W-:Y:S01]  /*31f0*/  @UP3 ULEA UR6, UR14, UR5, 0x3 ;  /* 0x000000050e063291 */ /* 0x000fe2000f8e18ff */
[----:B------:R-:W-:Y:S01]  /*3200*/  PLOP3.LUT P2, PT, PT, PT, PT, 0x80, 0x8 ;  /* 0x000000000008781c */ /* 0x000fe20003f4f070 */
[----:B------:R-:W-:Y:S01]  /*3210*/  ULEA UR7, UR15, UR5, 0x3 ;  /* 0x000000050f077291 */ /* 0x000fe2000f8e18ff */
[----:B------:R-:W-:Y:S01]  /*3220*/  PRMT R3, RZ, 0x654, R3 ;  /* 0x00000654ff037816 */ /* 0x000fe20000000003 */
[----:B------:R-:W-:Y:S01]  /*3230*/  ULEA UR8, UR15, UR16, 0x6 ;  /* 0x000000100f087291 */ /* 0x000fe2000f8e30ff */
[----:B-1----:R-:W1:Y:S01]  /*3240*/  LDS.128 R4, [R4+0x130] ;  /* 0x0001300004047984 */ /* 0x002e620000000c00 */
[----:B------:R-:W-:Y:S02]  /*3250*/  @P0 SHF.L.U32 R2, R8, 0x1f, RZ ;  /* 0x0000001f08020819 */ /* 0x000fe400000006ff */
[----:B------:R-:W-:Y:S01]  /*3260*/  SHF.L.U32 R0, R11, 0x1f, RZ ;  /* 0x0000001f0b007819 */ /* 0x000fe200000006ff */
[----:B------:R-:W-:Y:S01]  /*3270*/  @!PT LDS RZ, [RZ] ;  /* 0x00000000fffff984 */ /* 0x000fe20000000800 */
[----:B------:R-:W-:Y:S01]  /*3280*/  @!PT LDS RZ, [RZ] ;  /* 0x00000000fffff984 */ /* 0x000fe20000000800 */
[----:B------:R-:W-:Y:S01]  /*3290*/  @!PT LDS RZ, [RZ] ;  /* 0x00000000fffff984 */ /* 0x000fe20000000800 */
[----:B------:R-:W-:Y:S01]  /*32a0*/  @!PT LDS RZ, [RZ] ;  /* 0x00000000fffff984 */ /* 0x000fe20000000800 */
[----:B------:R2:W-:Y:S06]  /*32b0*/  MEMBAR.ALL.CTA ;  /* 0x0000000000007992 */ /* 0x0005ec0000008000 */
[----:B--2---:R-:W2:Y:S02]  /*32c0*/  FENCE.VIEW.ASYNC.S ;  /* 0x00000000000073c6 */ /* 0x004ea40000000000 */
[----:B--2---:R2:W-:Y:S01]  /*32d0*/  SYNCS.ARRIVE.TRANS64.RED.A1T0 RZ, [R3+URZ], RZ ;  /* 0x000000ff03ff79a7 */ /* 0x0045e200081004ff */
[----:B------:R2:W3:Y:S01]  /*32e0*/  @P0 SYNCS.PHASECHK.TRANS64.TRYWAIT P2, [UR6], R2 ;  /* 0x00000002ff0005a7 */ /* 0x0004e20008041106 */
[----:B-1----:R-:W-:Y:S01]  /*32f0*/  LOP3.LUT P1, RZ, R6, 0x1, RZ, 0xc0, !PT ;  /* 0x0000000106ff7812 */ /* 0x002fe2000782c0ff */
[----:B------:R-:W1:Y:S02]  /*3300*/  SYNCS.PHASECHK.TRANS64.TRYWAIT P0, [UR7+0xe0], R0 ;  /* 0x0000e000ff0075a7 */ /* 0x000e640008001107 */
[----:B-123--:R-:W-:Y:S10]  /*3310*/  @!P0 BRA `(.L_x_58) ;  /* 0x0000003c00a48947 */ /* 0x00eff40003800000 */
.L_x_124:
[----:B------:R-:W-:Y:S01]  /*3320*/  IADD3 R10, PT, PT, R10, 0x1, RZ ;  /* 0x000000010a0a7810 */ /* 0x000fe20007ffe0ff */
[----:B------:R-:W-:Y:S06]  /*3330*/  BRA.U !UP3, `(.L_x_59) ;  /* 0x000000010bc07547 */ /* 0x000fec000b800000 */
[----:B------:R-:W-:Y:S01]  /*3340*/  UPLOP3.LUT UP4, UPT, UPT, UPT, UPT, 0x40, 0x4 ;  /* 0x000000000004789c */ /* 0x000fe20003f8e870 */
[----:B------:R-:W-:Y:S01]  /*3350*/  UMOV UR13, UR9 ;  /* 0x00000009000d7c82 */ /* 0x000fe20008000000 */
[----:B------:R-:W-:Y:S01]  /*3360*/  UMOV UR12, UR4 ;  /* 0x00000004000c7c82 */ /* 0x000fe20008000000 */
[----:B------:R-:W-:-:S08]  /*3370*/  UMOV UR17, UR14 ;  /* 0x0000000e00117c82 */ /* 0x000fd00008000000 */
.L_x_62:
[----:B------:R-:W-:Y:S02]  /*3380*/  UIADD3 UR13, UPT, UPT, UR13, 0x1, URZ ;  /* 0x000000010d0d7890 */ /* 0x000fe4000fffe0ff */
[----:B--2---:R-:W-:Y:S02]  /*3390*/  ULEA UR6, UR17, UR5, 0x3 ;  /* 0x0000000511067291 */ /* 0x004fe4000f8e18ff */
[----:B------:R-:W-:Y:S01]  /*33a0*/  UISETP.NE.AND UP0, UPT, UR13, URZ, UPT ;  /* 0x000000ff0d00728c */ /* 0x000fe2000bf05270 */
[----:B---3--:R-:W-:Y:S10]  /*33b0*/  @P2 BRA `(.L_x_60) ;  /* 0x00000000000c2947 */ /* 0x008ff40003800000 */
[----:B-1----:R-:W-:Y:S04]  /*33c0*/  SHF.L.U32 R3, R8, 0x1f, RZ ;  /* 0x0000001f08037819 */ /* 0x002fe800000006ff */
[----:B------:R-:W1:Y:S02]  /*33d0*/  SYNCS.PHASECHK.TRANS64.TRYWAIT P0, [UR6], R3 ;  /* 0x00000003ff0075a7 */ /* 0x000e640008001106 */
[----:B-1----:R-:W-:Y:S05]  /*33e0*/  @!P0 BRA `(.L_x_61) ;  /* 0x0000003c00888947 */ /* 0x002fea0003800000 */
.L_x_60:
[----:B------:R-:W-:Y:S01]  /*33f0*/  UISETP.NE.AND UP1, UPT, UR12, 0x1, UPT ;  /* 0x000000010c00788c */ /* 0x000fe2000bf25270 */
[----:B------:R-:W-:Y:S01]  /*3400*/  PLOP3.LUT P2, PT, PT, PT, PT, 0x80, 0x8 ;  /* 0x000000000008781c */ /* 0x000fe20003f4f070 */
[----:B------:R-:W-:Y:S02]  /*3410*/  UIADD3 UR14, UPT, UPT, UR17, 0x1, URZ ;  /* 0x00000001110e7890 */ /* 0x000fe4000fffe0ff */
[----:B------:R-:W-:Y:S02]  /*3420*/  ULEA UR28, UR17, UR11, 0x9 ;  /* 0x0000000b111c7291 */ /* 0x000fe4000f8e48ff */
[----:B------:R-:W-:Y:S01]  /*3430*/  UISETP.NE.AND UP2, UPT, UR14, 0x8, UPT ;  /* 0x000000080e00788c */ /* 0x000fe2000bf45270 */
[----:B------:R-:W-:Y:S01]  /*3440*/  PLOP3.LUT P0, PT, PT, PT, UP1, 0x80, 0x8 ;  /* 0x000000000008781c */ /* 0x000fe20003f0f018 */
[----:B------:R-:W-:Y:S02]  /*3450*/  UIADD3 UR40, UPT, UPT, UR28, 0x2, URZ ;  /* 0x000000021c287890 */ /* 0x000fe4000fffe0ff */
[----:B------:R-:W-:Y:S02]  /*3460*/  USEL UR27, URZ, 0x1, UP2 ;  /* 0x00000001ff1b7887 */ /* 0x000fe40009000000 */
[----:B------:R-:W-:Y:S02]  /*3470*/  USEL UR14, UR14, URZ, UP2 ;  /* 0x000000ff0e0e7287 */ /* 0x000fe40009000000 */
[----:B------:R-:W-:Y:S02]  /*3480*/  UIADD3 UR36, UPT, UPT, UR28, 0x4, URZ ;  /* 0x000000041c247890 */ /* 0x000fe4000fffe0ff */
[----:B------:R-:W-:Y:S01]  /*3490*/  @UP1 ULEA UR26, UR14, UR5, 0x3 ;  /* 0x000000050e1a1291 */ /* 0x000fe2000f8e18ff */
[----:B------:R-:W-:Y:S01]  /*34a0*/  LOP3.LUT R8, R8, UR27, RZ, 0x3c, !PT ;  /* 0x0000001b08087c12 */ /* 0x000fe2000f8e3cff */
[----:B------:R-:W-:Y:S02]  /*34b0*/  UIADD3 UR32, UPT, UPT, UR28, 0x6, URZ ;  /* 0x000000061c207890 */ /* 0x000fe4000fffe0ff */
[----:B------:R-:W-:Y:S01]  /*34c0*/  UIADD3 UR6, UPT, UPT, UR6, 0x40, URZ ;  /* 0x0000004006067890 */ /* 0x000fe2000fffe0ff */
[----:B-1----:R-:W-:Y:S01]  /*34d0*/  @P0 SHF.L.U32 R0, R8, 0x1f, RZ ;  /* 0x0000001f08000819 */ /* 0x002fe200000006ff */
[----:B------:R-:W-:Y:S01]  /*34e0*/  UIADD3 UR12, UPT, UPT, UR12, -0x1, URZ ;  /* 0xffffffff0c0c7890 */ /* 0x000fe2000fffe0ff */
[----:B------:R-:W-:Y:S02]  /*34f0*/  UMOV UR29, 0x40004040 ;  /* 0x40004040001d7882 */ /* 0x000fe40000000000 */
[----:B------:R2:W3:Y:S01]  /*3500*/  @P0 SYNCS.PHASECHK.TRANS64.TRYWAIT P2, [UR26], R0 ;  /* 0x00000000ff0005a7 */ /* 0x0004e2000804111a */
[----:B------:R-:W-:Y:S01]  /*3510*/  ULEA UR26, UR17, UR10, 0xa ;  /* 0x0000000a111a7291 */ /* 0x000fe2000f8e50ff */
[----:B------:R-:W-:Y:S01]  /*3520*/  UMOV UR27, 0x40004040 ;  /* 0x40004040001b7882 */ /* 0x000fe20000000000 */
[----:B------:R-:W-:Y:S02]  /*3530*/  UMOV UR41, 0x40004040 ;  /* 0x4000404000297882 */ /* 0x000fe40000000000 */
[----:B------:R-:W-:Y:S02]  /*3540*/  UIADD3 UR38, UPT, UPT, UR26, 0x2, URZ ;  /* 0x000000021a267890 */ /* 0x000fe4000fffe0ff */
[----:B------:R-:W-:Y:S02]  /*3550*/  UIADD3 UR34, UPT, UPT, UR26, 0x4, URZ ;  /* 0x000000041a227890 */ /* 0x000fe4000fffe0ff */
[----:B------:R-:W-:Y:S01]  /*3560*/  UIADD3 UR30, UPT, UPT, UR26, 0x6, URZ ;  /* 0x000000061a1e7890 */ /* 0x000fe2000fffe0ff */
[----:B------:R2:W-:Y:S01]  /*3570*/  UTCQMMA gdesc[UR26], gdesc[UR28], tmem[UR8], tmem[UR24], idesc[UR25], UP4 ;  /* 0x00ff181c1a0075ea */ /* 0x0005e2000a000308 */
[----:B------:R-:W-:Y:S01]  /*3580*/  UPLOP3.LUT UP4, UPT, UPT, UPT, UPT, 0x80, 0x8 ;  /* 0x000000000008789c */ /* 0x000fe20003f8f070 */
[----:B------:R-:W-:Y:S01]  /*3590*/  UMOV UR39, 0x40004040 ;  /* 0x4000404000277882 */ /* 0x000fe20000000000 */
[----:B------:R-:W-:Y:S01]  /*35a0*/  UMOV UR37, 0x40004040 ;  /* 0x4000404000257882 */ /* 0x000fe20000000000 */
[----:B------:R2:W-:Y:S01]  /*35b0*/  UTCQMMA gdesc[UR38], gdesc[UR40], tmem[UR8], tmem[UR22], idesc[UR23], UPT ;  /* 0x00ff1628260075ea */ /* 0x0005e2000b800308 */
[----:B------:R-:W-:Y:S01]  /*35c0*/  UMOV UR35, 0x40004040 ;  /* 0x4000404000237882 */ /* 0x000fe20000000000 */
[----:B------:R-:W-:Y:S01]  /*35d0*/  UMOV UR33, 0x40004040 ;  /* 0x4000404000217882 */ /* 0x000fe20000000000 */
[----:B------:R-:W-:Y:S01]  /*35e0*/  UMOV UR31, 0x40004040 ;  /* 0x40004040001f7882 */ /* 0x000fe20000000000 */
[----:B------:R2:W-:Y:S01]  /*35f0*/  UTCQMMA gdesc[UR34], gdesc[UR36], tmem[UR8], tmem[UR20], idesc[UR21], UPT ;  /* 0x00ff1424220075ea */ /* 0x0005e2000b800308 */
[----:B------:R2:W-:Y:S01]  /*3600*/  UTCQMMA gdesc[UR30], gdesc[UR32], tmem[UR8], tmem[UR18], idesc[UR19], UPT ;  /* 0x00ff12201e0075ea */ /* 0x0005e2000b800308 */
[----:B------:R2:W-:Y:S01]  /*3610*/  UTCBAR [UR6], URZ ;  /* 0x000000ff060073e9 */ /* 0x0005e200080000ff */
[----:B------:R-:W-:Y:S01]  /*3620*/  UMOV UR17, UR14 ;  /* 0x0000000e00117c82 */ /* 0x000fe20008000000 */
[----:B------:R-:W-:Y:S05]  /*3630*/  BRA.U UP0, `(.L_x_62) ;  /* 0xfffffffd00507547 */ /* 0x000fea000b83ffff */
.L_x_59:
[----:B------:R-:W-:Y:S01]  /*3640*/  UIADD3 UR15, UPT, UPT, UR15, 0x1, URZ ;  /* 0x000000010f0f7890 */ /* 0x000fe2000fffe0ff */
[C---:B------:R-:W-:Y:S01]  /*3650*/  ISETP.NE.AND P0, PT, R10.reuse, 0x2, PT ;  /* 0x000000020a00780c */ /* 0x040fe20003f05270 */
[----:B------:R-:W-:Y:S02]  /*3660*/  UIADD3 UR7, UPT, UPT, UR7, 0xc0, URZ ;  /* 0x000000c007077890 */ /* 0x000fe4000fffe0ff */
[----:B------:R-:W-:Y:S01]  /*3670*/  UISETP.NE.AND UP0, UPT, UR15, 0x4, UPT ;  /* 0x000000040f00788c */ /* 0x000fe2000bf05270 */
[----:B-12---:R-:W-:Y:S02]  /*3680*/  SEL R0, RZ, 0x1, P0 ;  /* 0x00000001ff007807 */ /* 0x006fe40000000000 */
[----:B------:R-:W-:Y:S01]  /*3690*/  SEL R10, R10, RZ, P0 ;  /* 0x000000ff0a0a7207 */ /* 0x000fe20000000000 */
[----:B------:R-:W-:Y:S01]  /*36a0*/  USEL UR6, URZ, 0x1, UP0 ;  /* 0x00000001ff067887 */ /* 0x000fe20008000000 */
[----:B------:R-:W-:Y:S01]  /*36b0*/  LOP3.LUT R9, R9, R0, RZ, 0x3c, !PT ;  /* 0x0000000009097212 */ /* 0x000fe200078e3cff */
[----:B------:R-:W-:Y:S01]  /*36c0*/  USEL UR15, UR15, URZ, UP0 ;  /* 0x000000ff0f0f7287 */ /* 0x000fe20008000000 */
[----:B------:R1:W-:Y:S03]  /*36d0*/  UTCBAR [UR7], URZ ;  /* 0x000000ff070073e9 */ /* 0x0003e600080000ff */
[----:B------:R-:W-:Y:S01]  /*36e0*/  LOP3.LUT R11, R11, UR6, RZ, 0x3c, !PT ;  /* 0x000000060b0b7c12 */ /* 0x000fe2000f8e3cff */
[----:B------:R-:W-:Y:S07]  /*36f0*/  @P1 BRA `(.L_x_63) ;  /* 0xfffffff800a01947 */ /* 0x000fee000383ffff */
[----:B------:R-:W2:Y:S01]  /*3700*/  S2UR UR4, SR_CgaCtaId ;  /* 0x00000000000479c3 */ /* 0x000ea20000008800 */
[----:B------:R-:W-:Y:S01]  /*3710*/  ELECT P0, URZ, PT ;  /* 0x0000000000ff782f */ /* 0x000fe20003800000 */
[----:B------:R-:W-:Y:S01]  /*3720*/  IMAD.MOV.U32 R0, RZ, RZ, 0x1 ;  /* 0x00000001ff007424 */ /* 0x000fe200078e00ff */
[----:B------:R-:W-:Y:S01]  /*3730*/  UIADD3 UR5, UPT, UPT, UR5, 0xe0, URZ ;  /* 0x000000e005057890 */ /* 0x000fe2000fffe0ff */
[----:B------:R-:W-:Y:S01]  /*3740*/  SHF.L.U32 R3, R11, 0x1f, RZ ;  /* 0x0000001f0b037819 */ /* 0x000fe200000006ff */
[----:B------:R-:W-:-:S03]  /*3750*/  UMOV UR6, 0x40 ;  /* 0x0000004000067882 */ /* 0x000fc60000000000 */
[----:B------:R-:W-:Y:S01]  /*3760*/  UVIRTCOUNT.DEALLOC.SMPOOL 0x80 ;  /* 0x000000800000784c */ /* 0x000fe20000000000 */
[----:B--2---:R-:W-:Y:S02]  /*3770*/  ULEA UR4, UR4, UR6, 0x18 ;  /* 0x0000000604047291 */ /* 0x004fe4000f8ec0ff */
[----:B------:R-:W-:-:S07]  /*3780*/  ULEA UR6, UR15, UR5, 0x3 ;  /* 0x000000050f067291 */ /* 0x000fce000f8e18ff */
[----:B------:R2:W-:Y:S02]  /*3790*/  @P0 STS.U8 [UR4+0x1c], R0 ;  /* 0x00001c00ff000988 */ /* 0x0005e40008000004 */
[----:B------:R-:W4:Y:S02]  /*37a0*/  SYNCS.PHASECHK.TRANS64.TRYWAIT P0, [UR6], R3 ;  /* 0x00000003ff0075a7 */ /* 0x000f240008001106 */
[----:B--2-4-:R-:W-:Y:S05]  /*37b0*/  @!P0 BRA `(.L_x_64) ;  /* 0x0000003800ac8947 */ /* 0x014fea0003800000 */
.L_x_127:
[----:B-1----:R-:W-:-:S04]  /*37c0*/  UIADD3 UR7, UPT, UPT, UR15, 0x1, URZ ;  /* 0x000000010f077890 */ /* 0x002fc8000fffe0ff */
[----:B------:R-:W-:-:S04]  /*37d0*/  UISETP.NE.AND UP0, UPT, UR7, 0x4, UPT ;  /* 0x000000040700788c */ /* 0x000fc8000bf05270 */
[----:B------:R-:W-:Y:S02]  /*37e0*/  USEL UR8, URZ, 0x1, UP0 ;  /* 0x00000001ff087887 */ /* 0x000fe40008000000 */
[----:B------:R-:W-:-:S04]  /*37f0*/  USEL UR7, UR7, URZ, UP0 ;  /* 0x000000ff07077287 */ /* 0x000fc80008000000 */
[----:B------:R-:W-:Y:S01]  /*3800*/  ULEA UR6, UR7, UR5, 0x3 ;  /* 0x0000000507067291 */ /* 0x000fe2000f8e18ff */
[----:B------:R-:W-:-:S04]  /*3810*/  LOP3.LUT R2, R11, UR8, RZ, 0x3c, !PT ;  /* 0x000000080b027c12 */ /* 0x000fc8000f8e3cff */
[----:B--2---:R-:W-:-:S04]  /*3820*/  SHF.L.U32 R3, R2, 0x1f, RZ ;  /* 0x0000001f02037819 */ /* 0x004fc800000006ff */
[----:B------:R-:W1:Y:S02]  /*3830*/  SYNCS.PHASECHK.TRANS64.TRYWAIT P0, [UR6], R3 ;  /* 0x00000003ff0075a7 */ /* 0x000e640008001106 */
[----:B-1----:R-:W-:Y:S05]  /*3840*/  @!P0 BRA `(.L_x_65) ;  /* 0x0000003800a08947 */ /* 0x002fea0003800000 */
.L_x_129:
        /* <DEDUP_REMOVED lines=9> */
.L_x_131:
[----:B------:R-:W-:-:S04]  /*38e0*/  UIADD3 UR7, UPT, UPT, UR7, 0x1, URZ ;  /* 0x0000000107077890 */ /* 0x000fc8000fffe0ff */
[----:B------:R-:W-:-:S04]  /*38f0*/  UISETP.NE.AND UP0, UPT, UR7, 0x4, UPT ;  /* 0x000000040700788c */ /* 0x000fc8000bf05270 */
[----:B------:R-:W-:Y:S02]  /*3900*/  USEL UR6, URZ, 0x1, UP0 ;  /* 0x00000001ff067887 */ /* 0x000fe40008000000 */
[----:B------:R-:W-:-:S04]  /*3910*/  USEL UR7, UR7, URZ, UP0 ;  /* 0x000000ff07077287 */ /* 0x000fc80008000000 */
[----:B------:R-:W-:Y:S01]  /*3920*/  ULEA UR7, UR7, UR5, 0x3 ;  /* 0x0000000507077291 */ /* 0x000fe2000f8e18ff */
[----:B-1----:R-:W-:-:S04]  /*3930*/  LOP3.LUT R3, R2, UR6, RZ, 0x3c, !PT ;  /* 0x0000000602037c12 */ /* 0x002fc8000f8e3cff */
[----:B------:R-:W-:-:S04]  /*3940*/  SHF.L.U32 R3, R3, 0x1f, RZ ;  /* 0x0000001f03037819 */ /* 0x000fc800000006ff */
[----:B------:R-:W1:Y:S02]  /*3950*/  SYNCS.PHASECHK.TRANS64.TRYWAIT P0, [UR7], R3 ;  /* 0x00000003ff0075a7 */ /* 0x000e640008001107 */
[----:B-1----:R-:W-:Y:S05]  /*3960*/  @!P0 BRA `(.L_x_67) ;  /* 0x0000003800888947 */ /* 0x002fea0003800000 */
.L_x_133:
[----:B------:R-:W-:Y:S01]  /*3970*/  NOP ;  /* 0x0000000000007918 */ /* 0x000fe20000000000 */
[----:B-1----:R-:W1:Y:S01]  /*3980*/  LDS R0, [UR4+0x14] ;  /* 0x00001404ff007984 */ /* 0x002e620008000800 */
[----:B------:R-:W-:Y:S01]  /*3990*/  ULOP3.LUT UR6, UR16, 0xffff, URZ, 0xc0, !UPT ;  /* 0x0000ffff10067892 */ /* 0x000fe2000f8ec0ff */
[----:B------:R-:W-:Y:S01]  /*39a0*/  UMOV UR8, 0xffff ;  /* 0x0000ffff00087882 */ /* 0x000fe20000000000 */
[----:B------:R-:W-:Y:S02]  /*39b0*/  UMOV UR5, 0x1 ;  /* 0x0000000100057882 */ /* 0x000fe40000000000 */
[----:B------:R-:W-:-:S04]  /*39c0*/  USHF.R.U32.HI UR6, URZ, 0x5, UR6 ;  /* 0x00000005ff067899 */ /* 0x000fc80008011606 */
[----:B------:R-:W-:Y:S02]  /*39d0*/  USHF.L.U32 UR8, UR8, UR6, URZ ;  /* 0x0000000608087299 */ /* 0x000fe400080006ff */
[----:B------:R-:W-:-:S04]  /*39e0*/  USHF.L.U32 UR5, UR5, UR6, URZ ;  /* 0x0000000605057299 */ /* 0x000fc800080006ff */
[----:B-1----:R-:W-:-:S04]  /*39f0*/  LOP3.LUT R0, R0, UR8, RZ, 0xc0, !PT ;  /* 0x0000000800007c12 */ /* 0x002fc8000f8ec0ff */
[----:B------:R-:W-:-:S13]  /*3a00*/  ISETP.NE.AND P0, PT, R0, UR8, PT ;  /* 0x0000000800007c0c */ /* 0x000fda000bf05270 */
[----:B------:R-:W-:Y:S05]  /*3a10*/  @P0 BRA `(.L_x_68) ;  /* 0x0000000000580947 */ /* 0x000fea0003800000 */
[----:B------:R-:W1:Y:S02]  /*3a20*/  LDS R0, [UR4+0x18] ;  /* 0x00001804ff007984 */ /* 0x000e640008000800 */
[----:B-1----:R-:W-:-:S04]  /*3a30*/  LOP3.LUT R0, R0, UR5, RZ, 0xc0, !PT ;  /* 0x0000000500007c12 */ /* 0x002fc8000f8ec0ff */
[----:B------:R-:W-:-:S13]  /*3a40*/  ISETP.NE.AND P0, PT, R0, UR5, PT ;  /* 0x0000000500007c0c */ /* 0x000fda000bf05270 */
[----:B------:R-:W-:Y:S05]  /*3a50*/  @P0 BRA `(.L_x_69) ;  /* 0x00000000003c0947 */ /* 0x000fea0003800000 */
[----:B------:R-:W1:Y:S01]  /*3a60*/  S2R R2, SR_LANEID ;  /* 0x0000000000027919 */ /* 0x000e620000000000 */
[----:B------:R-:W-:Y:S01]  /*3a70*/  ULOP3.LUT UR8, URZ, UR8, URZ, 0x33, !UPT ;  /* 0x00000008ff087292 */ /* 0x000fe2000f8e33ff */
[----:B------:R-:W-:Y:S01]  /*3a80*/  LOP3.LUT R4, RZ, UR5, RZ, 0x33, !PT ;  /* 0x00000005ff047c12 */ /* 0x000fe2000f8e33ff */
[----:B------:R-:W-:Y:S02]  /*3a90*/  VOTEU.ANY UR7, UPT, PT ;  /* 0x0000000000077886 */ /* 0x000fe400038e0100 */
[----:B------:R-:W-:Y:S01]  /*3aa0*/  UFLO.U32 UR7, UR7 ;  /* 0x00000007000772bd */ /* 0x000fe200080e0000 */
[----:B------:R-:W2:Y:S01]  /*3ab0*/  REDUX UR5, R4 ;  /* 0x00000000040573c4 */ /* 0x000ea20000000000 */
[----:B------:R-:W-:-:S06]  /*3ac0*/  IMAD.U32 R0, RZ, RZ, UR8 ;  /* 0x00000008ff007e24 */ /* 0x000fcc000f8e00ff */
[----:B------:R4:W-:Y:S01]  /*3ad0*/  UTCATOMSWS.AND URZ, UR8 ;  /* 0x0000000800ff79e3 */ /* 0x0009e20008000000 */
[----:B------:R-:W3:Y:S01]  /*3ae0*/  REDUX UR6, R0 ;  /* 0x00000000000673c4 */ /* 0x000ee20000000000 */
[----:B-1----:R-:W-:Y:S01]  /*3af0*/  ISETP.EQ.U32.AND P0, PT, R2, UR7, PT ;  /* 0x0000000702007c0c */ /* 0x002fe2000bf02070 */
[----:B--2---:R-:W-:Y:S01]  /*3b00*/  IMAD.U32 R2, RZ, RZ, UR5 ;  /* 0x00000005ff027e24 */ /* 0x004fe2000f8e00ff */
[----:B---3--:R-:W-:-:S11]  /*3b10*/  MOV R3, UR6 ;  /* 0x0000000600037c02 */ /* 0x008fd60008000f00 */
[----:B------:R4:W-:Y:S04]  /*3b20*/  @P0 ATOMS.AND RZ, [UR4+0x14], R3 ;  /* 0x00001403ffff098c */ /* 0x0009e8000a800004 */
[----:B------:R4:W-:Y:S01]  /*3b30*/  @P0 ATOMS.AND RZ, [UR4+0x18], R2 ;  /* 0x00001802ffff098c */ /* 0x0009e2000a800004 */
[----:B------:R-:W-:Y:S05]  /*3b40*/  BRA `(.L_x_70) ;  /* 0x0000000000147947 */ /* 0x000fea0003800000 */
.L_x_69:
[----:B------:R-:W-:Y:S02]  /*3b50*/  MOV R2, 0x3b70 ;  /* 0x00003b7000027802 */ /* 0x000fe40000000f00 */
[----:B---3-5:R-:W-:Y:S05]  /*3b60*/  CALL.REL.NOINC `($__internal_0_$__cuda_sm10x_tcgen05_guardrail_trap_col_being_dealloced_not_returned_by_alloc) ;  /* 0x0000003800a47944 */ /* 0x028fea0003c00000 */
[----:B------:R-:W-:Y:S05]  /*3b70*/  BRA `(.L_x_70) ;  /* 0x0000000000087947 */ /* 0x000fea0003800000 */
.L_x_68:
[----:B------:R-:W-:Y:S02]  /*3b80*/  MOV R2, 0x3ba0 ;  /* 0x00003ba000027802 */ /* 0x000fe40000000f00 */
[----:B---3-5:R-:W-:Y:S05]  /*3b90*/  CALL.REL.NOINC `($__internal_2_$__cuda_sm10x_tcgen05_guardrail_trap_unallocated_columns_being_dealloced) ;  /* 0x0000003800b07944 */ /* 0x028fea0003c00000 */
.L_x_70:
[----:B------:R-:W-:Y:S01]  /*3ba0*/  NOP ;  /* 0x0000000000007918 */ /* 0x000fe20000000000 */
[----:B----4-:R-:W-:Y:S05]  /*3bb0*/  EXIT ;  /* 0x000000000000794d */ /* 0x010fea0003800000 */
.L_x_52:
[----:B------:R-:W-:-:S09]  /*3bc0*/  UISETP.NE.OR UP2, UPT, UR8, 0x3, !UP2 ;  /* 0x000000030800788c */ /* 0x000fd2000d745670 */
[----:B------:R-:W-:Y:S05]  /*3bd0*/  BRA.U UP2, `(.L_x_71) ;  /* 0x0000000902c87547 */ /* 0x000fea000b800000 */
[----:B------:R-:W1:Y:S01]  /*3be0*/  LDCU.64 UR6, c[0x0][0x888] ;  /* 0x00011100ff0677ac */ /* 0x000e620008000a00 */
[----:B------:R-:W2:Y:S01]  /*3bf0*/  LDC R0, c[0x0][0xb30] ;  /* 0x0002cc00ff007b82 */ /* 0x000ea20000000800 */
[----:B------:R-:W-:Y:S01]  /*3c00*/  IMAD.MOV.U32 R30, RZ, RZ, 0x1 ;  /* 0x00000001ff1e7424 */ /* 0x000fe200078e00ff */
[----:B------:R-:W-:Y:S01]  /*3c10*/  CS2R R28, SRZ ;  /* 0x00000000001c7805 */ /* 0x000fe2000001ff00 */
[----:B------:R-:W4:Y:S01]  /*3c20*/  LDCU.64 UR4, c[0x0][0x890] ;  /* 0x00011200ff0477ac */ /* 0x000f220008000a00 */
[----:B------:R-:W-:Y:S01]  /*3c30*/  IMAD.MOV.U32 R25, RZ, RZ, 0x2000 ;  /* 0x00002000ff197424 */ /* 0x000fe200078e00ff */
[----:B------:R-:W-:-:S03]  /*3c40*/  UMOV UR8, 0x400 ;  /* 0x0000040000087882 */ /* 0x000fc60000000000 */
[----:B------:R-:W3:Y:S01]  /*3c50*/  LDC R19, c[0x0][0x370] ;  /* 0x0000dc00ff137b82 */ /* 0x000ee20000000800 */
[----:B------:R-:W-:-:S07]  /*3c60*/  UPLOP3.LUT UP1, UPT, UPT, UPT, UPT, 0x40, 0x4 ;  /* 0x000000000004789c */ /* 0x000fce0003f2e870 */
[----:B------:R-:W3:Y:S01]  /*3c70*/  LDC R2, c[0x0][0xb0c] ;  /* 0x0002c300ff027b82 */ /* 0x000ee20000000800 */
[----:B-1----:R-:W-:Y:S02]  /*3c80*/  UISETP.NE.U32.AND UP2, UPT, UR6, URZ, UPT ;  /* 0x000000ff0600728c */ /* 0x002fe4000bf45070 */
[----:B------:R-:W-:Y:S02]  /*3c90*/  ULEA UR6, UR37, UR8, 0x18 ;  /* 0x0000000825067291 */ /* 0x000fe4000f8ec0ff */
[----:B------:R-:W-:Y:S02]  /*3ca0*/  UISETP.NE.AND.EX UP2, UPT, UR7, URZ, UPT, UP2 ;  /* 0x000000ff0700728c */ /* 0x000fe4000bf45320 */
[----:B------:R-:W-:Y:S01]  /*3cb0*/  UIADD3 UR7, UPT, UPT, UR6, 0x80, URZ ;  /* 0x0000008006077890 */ /* 0x000fe2000fffe0ff */
[----:B------:R-:W1:Y:S01]  /*3cc0*/  LDC R18, c[0x0][0xb20] ;  /* 0x0002c800ff127b82 */ /* 0x000e620000000800 */
[----:B----4-:R-:W-:Y:S01]  /*3cd0*/  UISETP.NE.U32.AND UP3, UPT, UR4, URZ, UPT ;  /* 0x000000ff0400728c */ /* 0x010fe2000bf65070 */
[----:B--2---:R-:W-:Y:S01]  /*3ce0*/  ISETP.NE.AND P1, PT, R0, 0x1, PT ;  /* 0x000000010000780c */ /* 0x004fe20003f25270 */
[----:B------:R-:W-:-:S02]  /*3cf0*/  UPRMT UR37, UR37, 0x654, UR7 ;  /* 0x0000065425257896 */ /* 0x000fc40008000007 */
[----:B------:R-:W-:-:S03]  /*3d00*/  UISETP.NE.AND.EX UP3, UPT, UR5, URZ, UPT, UP3 ;  /* 0x000000ff0500728c */ /* 0x000fc6000bf65330 */
[----:B------:R-:W2:Y:S08]  /*3d10*/  LDC.64 R32, c[0x0][0x348] ;  /* 0x0000d200ff207b82 */ /* 0x000eb00000000a00 */
[----:B------:R-:W4:Y:S08]  /*3d20*/  LDC.64 R16, c[0x0][0xb10] ;  /* 0x0002c400ff107b82 */ /* 0x000f300000000a00 */
[----:B------:R-:W1:Y:S08]  /*3d30*/  LDC.64 R6, c[0x0][0xb18] ;  /* 0x0002c600ff067b82 */ /* 0x000e700000000a00 */
[----:B------:R-:W1:Y:S08]  /*3d40*/  LDC.64 R4, c[0x0][0xb28] ;  /* 0x0002ca00ff047b82 */ /* 0x000e700000000a00 */
[----:B---3--:R-:W1:Y:S02]  /*3d50*/  LDC R24, c[0x0][0x374] ;  /* 0x0000dd00ff187b82 */ /* 0x008e640000000800 */
.L_x_79:
[C---:B------:R-:W-:Y:S02]  /*3d60*/  LEA R0, R29.reuse, UR6, 0x3 ;  /* 0x000000061d007c11 */ /* 0x040fe4000f8e18ff */
[----:B------:R-:W-:Y:S02]  /*3d70*/  SHF.L.U32 R3, R28, 0x1f, RZ ;  /* 0x0000001f1c037819 */ /* 0x000fe400000006ff */
[----:B------:R-:W-:Y:S02]  /*3d80*/  LEA R20, R29, UR6, 0x4 ;  /* 0x000000061d147c11 */ /* 0x000fe4000f8e20ff */
[----:B---3--:R-:W3:Y:S02]  /*3d90*/  SYNCS.PHASECHK.TRANS64.TRYWAIT P0, [R0+URZ+0xa0], R3 ;  /* 0x0000a003000075a7 */ /* 0x008ee400080011ff */
[----:B---3--:R-:W-:Y:S05]  /*3da0*/  @!P0 BRA `(.L_x_72) ;  /* 0x0000003400908947 */ /* 0x008fea0003800000 */
.L_x_134:
[----:B------:R-:W-:Y:S01]  /*3db0*/  ISETP.GE.AND P0, PT, R72, 0x1, PT ;  /* 0x000000014800780c */ /* 0x000fe20003f06270 */
[----:B------:R-:W1:Y:S01]  /*3dc0*/  LDS.128 R20, [R20+0x130] ;  /* 0x0001300014147984 */ /* 0x000e620000000c00 */
[----:B------:R-:W-:Y:S01]  /*3dd0*/  ISETP.NE.U32.AND P4, PT, RZ, UR4, PT ;  /* 0x00000004ff007c0c */ /* 0x000fe2000bf85070 */
[----:B---3--:R-:W-:Y:S01]  /*3de0*/  VIADD R0, R0, 0xb0 ;  /* 0x000000b000007836 */ /* 0x008fe20000000000 */
[----:B------:R-:W-:Y:S02]  /*3df0*/  SHF.L.U32 R26, R30, 0x1f, RZ ;  /* 0x0000001f1e1a7819 */ /* 0x000fe400000006ff */
[----:B------:R-:W-:Y:S02]  /*3e00*/  ISETP.NE.AND.EX P4, PT, RZ, UR5, PT, P4 ;  /* 0x00000005ff007c0c */ /* 0x000fe4000bf85340 */
[----:B------:R-:W-:Y:S01]  /*3e10*/  PRMT R0, RZ, 0x654, R0 ;  /* 0x00000654ff007816 */ /* 0x000fe20000000000 */
[----:B------:R-:W-:Y:S01]  /*3e20*/  @!PT LDS RZ, [RZ] ;  /* 0x00000000fffff984 */ /* 0x000fe20000000800 */
[----:B------:R-:W-:Y:S01]  /*3e30*/  @!PT LDS RZ, [RZ] ;  /* 0x00000000fffff984 */ /* 0x000fe20000000800 */
[----:B------:R-:W-:Y:S01]  /*3e40*/  @!PT LDS RZ, [RZ] ;  /* 0x00000000fffff984 */ /* 0x000fe20000000800 */
[----:B------:R-:W-:Y:S01]  /*3e50*/  @!PT LDS RZ, [RZ] ;  /* 0x00000000fffff984 */ /* 0x000fe20000000800 */
[----:B------:R3:W-:Y:S06]  /*3e60*/  MEMBAR.ALL.CTA ;  /* 0x0000000000007992 */ /* 0x0007ec0000008000 */
[----:B---3--:R-:W3:Y:S02]  /*3e70*/  FENCE.VIEW.ASYNC.S ;  /* 0x00000000000073c6 */ /* 0x008ee40000000000 */
[----:B---3--:R3:W-:Y:S01]  /*3e80*/  SYNCS.ARRIVE.TRANS64.RED.A1T0 RZ, [R0+URZ], RZ ;  /* 0x000000ff00ff79a7 */ /* 0x0087e200081004ff */
[----:B-1----:R-:W-:Y:S11]  /*3e90*/  LOP3.LUT P3, RZ, R22, 0x1, RZ, 0xc0, !PT ;  /* 0x0000000116ff7812 */ /* 0x002ff6000786c0ff */
[----:B------:R-:W-:Y:S02]  /*3ea0*/  @!UPT UIADD3 URZ, UPT, UPT, URZ, URZ, URZ ;  /* 0x000000fffffff290 */ /* 0x000fe4000fffe0ff */
[----:B------:R-:W-:Y:S02]  /*3eb0*/  @P3 MOV R13, R20 ;  /* 0x00000014000d3202 */ /* 0x000fe40000000f00 */
[----:B------:R-:W-:Y:S01]  /*3ec0*/  @P3 LOP3.LUT R8, R21, 0xffff, RZ, 0xc0, !PT ;  /* 0x0000ffff15083812 */ /* 0x000fe200078ec0ff */
[----:B---3--:R-:W-:Y:S06]  /*3ed0*/  @!P0 BRA `(.L_x_73) ;  /* 0x0000000000a48947 */ /* 0x008fec0003800000 */
[----:B------:R-:W-:Y:S01]  /*3ee0*/  IMAD.HI.U32 R31, R24, R7, RZ ;  /* 0x00000007181f7227 */ /* 0x000fe200078e00ff */
[----:B------:R-:W-:Y:S02]  /*3ef0*/  ISETP.NE.AND P0, PT, R6, 0x1, PT ;  /* 0x000000010600780c */ /* 0x000fe40003f05270 */
[----:B------:R-:W-:Y:S01]  /*3f00*/  ISETP.NE.AND P2, PT, R72, 0x1, PT ;  /* 0x000000014800780c */ /* 0x000fe20003f45270 */
[----:B----4-:R-:W-:Y:S01]  /*3f10*/  IMAD.HI.U32 R34, R19, R16, RZ ;  /* 0x0000001013227227 */ /* 0x010fe200078e00ff */
[----:B------:R-:W-:Y:S02]  /*3f20*/  SHF.R.U32.HI R31, RZ, R18, R31 ;  /* 0x00000012ff1f7219 */ /* 0x000fe4000001161f */
[----:B------:R-:W-:Y:S01]  /*3f30*/  ISETP.NE.AND P5, PT, R2, 0x1, PT ;  /* 0x000000010200780c */ /* 0x000fe20003fa5270 */
[----:B------:R-:W-:Y:S01]  /*3f40*/  IMAD.HI.U32 R36, R13, R16, RZ ;  /* 0x000000100d247227 */ /* 0x000fe200078e00ff */
[----:B------:R-:W-:Y:S02]  /*3f50*/  SHF.R.U32.HI R34, RZ, R17, R34 ;  /* 0x00000011ff227219 */ /* 0x000fe40000011622 */
[----:B------:R-:W-:Y:S01]  /*3f60*/  SEL R3, R24, R31, !P0 ;  /* 0x0000001f18037207 */ /* 0x000fe20004000000 */
[C---:B------:R-:W-:Y:S01]  /*3f70*/  IMAD.HI.U32 R31, R8.reuse, R7, RZ ;  /* 0x00000007081f7227 */ /* 0x040fe200078e00ff */
[----:B------:R-:W-:Y:S02]  /*3f80*/  SEL R11, R19, R34, !P5 ;  /* 0x00000022130b7207 */ /* 0x000fe40006800000 */
[----:B------:R-:W-:Y:S01]  /*3f90*/  SHF.R.U32.HI R36, RZ, R17, R36 ;  /* 0x00000011ff247219 */ /* 0x000fe20000011624 */
[----:B------:R-:W-:Y:S01]  /*3fa0*/  IMAD.HI.U32 R38, R3, R4, RZ ;  /* 0x0000000403267227 */ /* 0x000fe200078e00ff */
[----:B------:R-:W-:Y:S03]  /*3fb0*/  SHF.R.U32.HI R31, RZ, R18, R31 ;  /* 0x00000012ff1f7219 */ /* 0x000fe6000001161f */
[----:B------:R-:W-:Y:S01]  /*3fc0*/  IMAD.HI.U32 R34, R11, R4, RZ ;  /* 0x000000040b227227 */ /* 0x000fe200078e00ff */
[----:B------:R-:W-:Y:S02]  /*3fd0*/  @P2 SHF.R.U32.HI R3, RZ, R5, R38 ;  /* 0x00000005ff032219 */ /* 0x000fe40000011626 */
[----:B------:R-:W-:Y:S02]  /*3fe0*/  SEL R9, R8, R31, !P0 ;  /* 0x0000001f08097207 */ /* 0x000fe40004000000 */
[----:B------:R-:W-:Y:S01]  /*3ff0*/  @P2 SHF.R.U32.HI R11, RZ, R5, R34 ;  /* 0x00000005ff0b2219 */ /* 0x000fe20000011622 */
[C---:B------:R-:W-:Y:S01]  /*4000*/  IMAD R10, R72.reuse, R3, RZ ;  /* 0x00000003480a7224 */ /* 0x040fe200078e02ff */
[----:B------:R-:W-:Y:S01]  /*4010*/  SEL R3, R13, R36, !P5 ;  /* 0x000000240d037207 */ /* 0x000fe20006800000 */
[C---:B------:R-:W-:Y:S03]  /*4020*/  IMAD.HI.U32 R14, R9.reuse, R4, RZ ;  /* 0x00000004090e7227 */ /* 0x040fe600078e00ff */
[----:B------:R-:W-:Y:S01]  /*4030*/  ISETP.GE.AND P0, PT, R9, R10, PT ;  /* 0x0000000a0900720c */ /* 0x000fe20003f06270 */
[C---:B------:R-:W-:Y:S01]  /*4040*/  IMAD R12, R72.reuse, R11, RZ ;  /* 0x0000000b480c7224 */ /* 0x040fe200078e02ff */
[-C--:B------:R-:W-:Y:S04]  /*4050*/  SHF.R.U32.HI R14, RZ, R5.reuse, R14 ;  /* 0x00000005ff0e7219 */ /* 0x080fe8000001160e */
[----:B------:R-:W-:Y:S02]  /*4060*/  ISETP.GE.OR P0, PT, R3, R12, P0 ;  /* 0x0000000c0300720c */ /* 0x000fe40000706670 */
[----:B------:R-:W-:Y:S05]  /*4070*/  SEL R15, R9, R14, !P2 ;  /* 0x0000000e090f7207 */ /* 0x000fea0005000000 */
[----:B------:R-:W-:Y:S04]  /*4080*/  IMAD.MOV R14, RZ, RZ, -R15 ;  /* 0x000000ffff0e7224 */ /* 0x000fe800078e0a0f */
[----:B------:R-:W-:Y:S02]  /*4090*/  IMAD R14, R72, R14, R9 ;  /* 0x0000000e480e7224 */ /* 0x000fe400078e0209 */
[C---:B------:R-:W-:Y:S05]  /*40a0*/  @!P0 IMAD.HI.U32 R10, R3.reuse, R4, RZ ;  /* 0x00000004030a8227 */ /* 0x040fea00078e00ff */
[----:B------:R-:W-:Y:S04]  /*40b0*/  @!P0 SHF.R.U32.HI R10, RZ, R5, R10 ;  /* 0x00000005ff0a8219 */ /* 0x000fe8000001160a */
[----:B------:R-:W-:Y:S01]  /*40c0*/  @!P0 SEL R0, R3, R10, !P2 ;  /* 0x0000000a03008207 */ /* 0x000fe20005000000 */
[----:B------:R-:W-:Y:S03]  /*40d0*/  IMAD.MOV R10, RZ, RZ, -R3 ;  /* 0x000000ffff0a7224 */ /* 0x000fe600078e0a03 */
[----:B------:R-:W-:Y:S01]  /*40e0*/  @!P0 IADD3 R15, PT, PT, R15, -R0, RZ ;  /* 0x800000000f0f8210 */ /* 0x000fe20007ffe0ff */
[----:B------:R-:W-:Y:S01]  /*40f0*/  @!P0 IMAD R0, R11, R14, R0 ;  /* 0x0000000e0b008224 */ /* 0x000fe200078e0200 */
[----:B------:R-:W-:Y:S01]  /*4100*/  IADD3 R11, PT, PT, -R9, RZ, RZ ;  /* 0x000000ff090b7210 */ /* 0x000fe20007ffe1ff */
[----:B------:R-:W-:Y:S02]  /*4110*/  IMAD R13, R2, R10, R13 ;  /* 0x0000000a020d7224 */ /* 0x000fe400078e020d */
[----:B------:R-:W-:Y:S02]  /*4120*/  @!P0 IMAD R9, R15, R72, R3 ;  /* 0x000000480f098224 */ /* 0x000fe400078e0203 */
[----:B------:R-:W-:Y:S02]  /*4130*/  @!P0 IMAD.MOV.U32 R3, RZ, RZ, R0 ;  /* 0x000000ffff038224 */ /* 0x000fe400078e0000 */
[----:B------:R-:W-:Y:S02]  /*4140*/  IMAD R8, R6, R11, R8 ;  /* 0x0000000b06087224 */ /* 0x000fe400078e0208 */
[----:B------:R-:W-:Y:S02]  /*4150*/  IMAD R13, R3, R2, R13 ;  /* 0x00000002030d7224 */ /* 0x000fe400078e020d */
[----:B------:R-:W-:Y:S02]  /*4160*/  IMAD R8, R9, R6, R8 ;  /* 0x0000000609087224 */ /* 0x000fe400078e0208 */
.L_x_73:
[----:B------:R-:W-:Y:S05]  /*4170*/  BRA.U UP1, `(.L_x_74) ;  /* 0x0000000101107547 */ /* 0x000fea000b800000 */
[----:B------:R-:W-:Y:S04]  /*4180*/  MOV R0, UR13 ;  /* 0x0000000d00007c02 */ /* 0x000fe80008000f00 */
[----:B------:R-:W-:Y:S04]  /*4190*/  SHF.L.U32 R3, R0, 0x1f, RZ ;  /* 0x0000001f00037819 */ /* 0x000fe800000006ff */
[----:B------:R-:W1:Y:S02]  /*41a0*/  SYNCS.PHASECHK.TRANS64.TRYWAIT P0, [UR6+0x98], R3 ;  /* 0x00009803ff0075a7 */ /* 0x000e640008001106 */
[----:B-1----:R-:W-:Y:S05]  /*41b0*/  @!P0 BRA `(.L_x_75) ;  /* 0x0000003000a08947 */ /* 0x002fea0003800000 */
.L_x_74:
[----:B------:R-:W-:Y:S05]  /*41c0*/  BRA.U !UP3, `(.L_x_76) ;  /* 0x000000010b347547 */ /* 0x000fea000b800000 */
[----:B------:R-:W-:Y:S01]  /*41d0*/  UPLOP3.LUT UP0, UPT, UPT, UPT, UP2, 0x80, 0x8 ;  /* 0x000000000008789c */ /* 0x000fe20003f0f020 */
[----:B-1----:R-:W-:Y:S02]  /*41e0*/  HFMA2 R0, -RZ, RZ, 0, 5.9604644775390625e-08 ;  /* 0x00000001ff007431 */ /* 0x002fe400000001ff */
[----:B------:R-:W-:Y:S03]  /*41f0*/  IMAD.MOV.U32 R164, RZ, RZ, 0x1 ;  /* 0x00000001ffa47424 */ /* 0x000fe600078e00ff */
[----:B------:R-:W-:Y:S05]  /*4200*/  PLOP3.LUT P0, PT, PT, PT, UP0, 0x80, 0x8 ;  /* 0x000000000008781c */ /* 0x000fea0003f0f008 */
[----:B------:R-:W1:Y:S01]  /*4210*/  @UP0 LDCU.64 UR8, c[0x0][0x888] ;  /* 0x00011100ff0807ac */ /* 0x000e620008000a00 */
[----:B------:R-:W-:Y:S07]  /*4220*/  @UP0 UIMAD UR7, UR36, UR4, URZ ;  /* 0x00000004240702a4 */ /* 0x000fee000f8e02ff */
[----:B------:R-:W-:Y:S01]  /*4230*/  @!P0 PRMT R164, R0, 0x7610, R164 ;  /* 0x0000761000a48816 */ /* 0x000fe200000000a4 */
[----:B-1----:R-:W-:Y:S03]  /*4240*/  @UP0 UIMAD.WIDE UR8, UR7, 0x4, UR8 ;  /* 0x00000004070808a5 */ /* 0x002fe6000f8e0208 */
[----:B------:R-:W1:Y:S03]  /*4250*/  @!UP0 LDCU UR7, c[0x0][0x880] ;  /* 0x00011000ff0787ac */ /* 0x000e660008000800 */
[----:B------:R-:W-:Y:S01]  /*4260*/  IMAD.U32 R10, RZ, RZ, UR8 ;  /* 0x00000008ff0a7e24 */ /* 0x000fe2000f8e00ff */
[----:B------:R-:W-:Y:S05]  /*4270*/  MOV R11, UR9 ;  /* 0x00000009000b7c02 */ /* 0x000fea0008000f00 */
[----:B-----5:R3:W5:Y:S02]  /*4280*/  @P0 LDG.E R81, desc[UR40][R10.64] ;  /* 0x000000280a510981 */ /* 0x020764000c1e1900 */
[----:B-1-3--:R-:W-:Y:S07]  /*4290*/  @!P0 IMAD.U32 R81, RZ, RZ, UR7 ;  /* 0x00000007ff518e24 */ /* 0x00afee000f8e00ff */
.L_x_76:
[----:B-----5:R-:W-:Y:S01]  /*42a0*/  @!P4 FSETP.EQ.AND P5, PT, R81, RZ, PT ;  /* 0x000000ff5100c20b */ /* 0x020fe20003fa2000 */
[----:B------:R-:W-:Y:S01]  /*42b0*/  @!UPT UIADD3 URZ, UPT, UPT, URZ, URZ, URZ ;  /* 0x000000fffffff290 */ /* 0x000fe2000fffe0ff */
[----:B------:R-:W-:Y:S11]  /*42c0*/  @!P4 BRA `(.L_x_77) ;  /* 0x000000000014c947 */ /* 0x000ff60003800000 */
[----:B------:R-:W-:Y:S02]  /*42d0*/  LOP3.LUT P0, RZ, R164, 0xff, RZ, 0xc0, !PT ;  /* 0x000000ffa4ff7812 */ /* 0x000fe4000780c0ff */
[----:B------:R-:W-:Y:S04]  /*42e0*/  PLOP3.LUT P5, PT, PT, PT, UP0, 0x80, 0x8 ;  /* 0x000000000008781c */ /* 0x000fe80003faf008 */
[----:B------:R-:W-:Y:S07]  /*42f0*/  PLOP3.LUT P5, PT, P5, PT, PT, 0x8, 0x80 ;  /* 0x000000000080781c */ /* 0x000fee0002fae170 */
[----:B------:R-:W-:Y:S11]  /*4300*/  @P0 FSETP.EQ.AND P5, PT, R81, RZ, PT ;  /* 0x000000ff5100020b */ /* 0x000ff60003fa2000 */
[----:B------:R-:W-:Y:S02]  /*4310*/  @!UPT UIADD3 URZ, UPT, UPT, URZ, URZ, URZ ;  /* 0x000000fffffff290 */ /* 0x000fe4000fffe0ff */
.L_x_77:
[----:B------:R-:W3:Y:S01]  /*4320*/  SYNCS.PHASECHK.TRANS64.TRYWAIT P4, [UR6+0x88], R26 ;  /* 0x0000881aff0075a7 */ /* 0x000ee20008081106 */
[----:B------:R-:W-:Y:S01]  /*4330*/  @P3 SHF.R.U32.HI R27, RZ, 0x10, R21 ;  /* 0x00000010ff1b3819 */ /* 0x000fe20000011615 */
[----:B------:R-:W-:Y:S01]  /*4340*/  VIADD R29, R29, 0x1 ;  /* 0x000000011d1d7836 */ /* 0x000fe20000000000 */
[----:B------:R-:W5:Y:S08]  /*4350*/  LDC.64 R14, c[0x0][0xb10] ;  /* 0x0002c400ff0e7b82 */ /* 0x000f700000000a00 */
[----:B------:R-:W2:Y:S08]  /*4360*/  LDC.64 R10, c[0x0][0xb18] ;  /* 0x0002c600ff0a7b82 */ /* 0x000eb00000000a00 */
[----:B-1----:R-:W1:Y:S08]  /*4370*/  @!P1 LDC R0, c[0x0][0xb20] ;  /* 0x0002c800ff009b82 */ /* 0x002e700000000800 */
[----:B------:R-:W4:Y:S01]  /*4380*/  @!P1 LDC R3, c[0x0][0xb0c] ;  /* 0x0002c300ff039b82 */ /* 0x000f220000000800 */
[----:B-----5:R-:W-:Y:S05]  /*4390*/  @!P1 IMAD.HI.U32 R14, R13, R14, RZ ;  /* 0x0000000e0d0e9227 */ /* 0x020fea00078e00ff */
[----:B------:R-:W-:Y:S01]  /*43a0*/  @!P1 SHF.R.U32.HI R14, RZ, R15, R14 ;  /* 0x0000000fff0e9219 */ /* 0x000fe2000001160e */
[----:B--2---:R-:W-:Y:S01]  /*43b0*/  @!P1 IMAD.HI.U32 R11, R8, R11, RZ ;  /* 0x0000000b080b9227 */ /* 0x004fe200078e00ff */
[----:B------:R-:W-:Y:S04]  /*43c0*/  @!P1 ISETP.NE.AND P0, PT, R10, 0x1, PT ;  /* 0x000000010a00980c */ /* 0x000fe80003f05270 */
[----:B-1----:R-:W-:Y:S02]  /*43d0*/  @!P1 SHF.R.U32.HI R9, RZ, R0, R11 ;  /* 0x00000000ff099219 */ /* 0x002fe4000001160b */
[----:B----4-:R-:W-:Y:S02]  /*43e0*/  @!P1 ISETP.NE.AND P2, PT, R3, 0x1, PT ;  /* 0x000000010300980c */ /* 0x010fe40003f45270 */
[----:B------:R-:W-:Y:S02]  /*43f0*/  @!P1 SEL R9, R8, R9, !P0 ;  /* 0x0000000908099207 */ /* 0x000fe40004000000 */
[----:B------:R-:W-:Y:S02]  /*4400*/  ELECT P0, URZ, PT ;  /* 0x0000000000ff782f */ /* 0x000fe40003800000 */
[----:B------:R-:W-:Y:S05]  /*4410*/  @!P1 SEL R14, R13, R14, !P2 ;  /* 0x0000000e0d0e9207 */ /* 0x000fea0005000000 */
[----:B------:R-:W-:Y:S02]  /*4420*/  @!P1 IMAD.IADD R0, R9, 0x1, -R14 ;  /* 0x0000000109009824 */ /* 0x000fe400078e0a0e */
[----:B------:R-:W-:Y:S02]  /*4430*/  @!P1 IMAD.IADD R9, R14, 0x1, -R9 ;  /* 0x000000010e099824 */ /* 0x000fe400078e0a09 */
[----:B------:R-:W-:Y:S02]  /*4440*/  @!P1 IMAD R13, R0, R3, R13 ;  /* 0x00000003000d9224 */ /* 0x000fe400078e020d */
[----:B------:R-:W-:Y:S01]  /*4450*/  @!P1 IMAD R8, R9, R10, R8 ;  /* 0x0000000a09089224 */ /* 0x000fe200078e0208 */
[----:B---3--:R-:W-:Y:S06]  /*4460*/  @!P4 BRA `(.L_x_78) ;  /* 0x00000030000cc947 */ /* 0x008fec0003800000 */
.L_x_137:
[----:B------:R-:W-:Y:S01]  /*4470*/  PLOP3.LUT P5, PT, P5, P0, PT, 0xf2, 0x2f ;  /* 0x00000000002f781c */ /* 0x000fe20002fa1e72 */
[----:B------:R-:W-:Y:S01]  /*4480*/  UMOV UR14, 0x0 ;  /* 0x00000000000e7882 */ /* 0x000fe20000000000 */
[----:B------:R-:W-:Y:S01]  /*4490*/  LOP3.LUT R30, R30, 0x1, RZ, 0x3c, !PT ;  /* 0x000000011e1e7812 */ /* 0x000fe200078e3cff */
[----:B------:R-:W-:Y:S01]  /*44a0*/  UMOV UR15, 0x10000000 ;  /* 0x10000000000f7882 */ /* 0x000fe20000000000 */
[----:B------:R-:W-:Y:S01]  /*44b0*/  UMOV UR12, UR36 ;  /* 0x00000024000c7c82 */ /* 0x000fe20008000000 */
[----:B------:R-:W-:Y:S08]  /*44c0*/  @P3 R2UR UR36, R27 ;  /* 0x000000001b2432ca */ /* 0x000ff000000e0000 */
[----:B-1----:R-:W-:Y:S01]  /*44d0*/  @!P5 IADD3 R3, P0, PT, R32, 0x580, RZ ;  /* 0x000005802003d810 */ /* 0x002fe20007f1e0ff */
[----:B------:R-:W-:Y:S01]  /*44e0*/  @!P5 IMAD.SHL.U32 R155, R155, 0x40, RZ ;  /* 0x000000409b9bd824 */ /* 0x000fe200078e00ff */
[----:B------:R-:W-:Y:S01]  /*44f0*/  VOTEU.ALL UP1, P5 ;  /* 0x0000000000ff7886 */ /* 0x000fe20002820000 */
[----:B------:R-:W-:Y:S01]  /*4500*/  @!P5 IMAD.SHL.U32 R165, R165, 0x80, RZ ;  /* 0x00000080a5a5d824 */ /* 0x000fe200078e00ff */
[----:B------:R-:W-:Y:S01]  /*4510*/  @!P5 R2UR UR8, R3 ;  /* 0x000000000308d2ca */ /* 0x000fe200000e0000 */
[----:B------:R-:W-:Y:S01]  /*4520*/  @!P5 IMAD.X R0, RZ, RZ, R33, P0 ;  /* 0x000000ffff00d224 */ /* 0x000fe200000e0621 */
[----:B------:R-:W-:Y:S01]  /*4530*/  @!P5 R2UR UR10, R155 ;  /* 0x000000009b0ad2ca */ /* 0x000fe200000e0000 */
[----:B------:R-:W-:Y:S01]  /*4540*/  @!UP1 UIADD3 UR9, UPT, UPT, UR6, 0x80, URZ ;  /* 0x0000008006099890 */ /* 0x000fe2000fffe0ff */
[----:B------:R-:W-:Y:S01]  /*4550*/  @!P5 R2UR UR11, R165 ;  /* 0x00000000a50bd2ca */ /* 0x000fe200000e0000 */
[----:B------:R-:W-:Y:S01]  /*4560*/  IMAD.IADD R155, R8, 0x1, R143 ;  /* 0x00000001089b7824 */ /* 0x000fe200078e028f */
[----:B------:R-:W-:Y:S01]  /*4570*/  @!P5 R2UR UR7, R0 ;  /* 0x000000000007d2ca */ /* 0x000fe200000e0000 */
[----:B------:R-:W-:Y:S01]  /*4580*/  IMAD.IADD R165, R13, 0x1, R154 ;  /* 0x000000010da57824 */ /* 0x000fe200078e029a */
[C---:B------:R-:W-:Y:S04]  /*4590*/  ISETP.NE.AND P0, PT, R29.reuse, 0x2, PT ;  /* 0x000000021d00780c */ /* 0x040fe80003f05270 */
[----:B------:R-:W-:Y:S01]  /*45a0*/  SEL R3, RZ, 0x1, P0 ;  /* 0x00000001ff037807 */ /* 0x000fe20000000000 */
[----:B------:R-:W-:Y:S01]  /*45b0*/  IMAD.U32 R10, RZ, RZ, UR8 ;  /* 0x00000008ff0a7e24 */ /* 0x000fe2000f8e00ff */
[----:B------:R-:W-:Y:S01]  /*45c0*/  @!UP1 UIADD3 UR8, UPT, UPT, UR6, 0x200, URZ ;  /* 0x0000020006089890 */ /* 0x000fe2000fffe0ff */
[----:B------:R-:W-:Y:S01]  /*45d0*/  SEL R29, R29, RZ, P0 ;  /* 0x000000ff1d1d7207 */ /* 0x000fe20000000000 */
[----:B------:R-:W-:Y:S01]  /*45e0*/  VOTEU.ALL UP1, P5 ;  /* 0x0000000000ff7886 */ /* 0x000fe20002820000 */
[----:B------:R-:W-:Y:S02]  /*45f0*/  LOP3.LUT R28, R28, R3, RZ, 0x3c, !PT ;  /* 0x000000031c1c7212 */ /* 0x000fe400078e3cff */
[----:B------:R-:W-:Y:S01]  /*4600*/  IMAD.U32 R11, RZ, RZ, UR7 ;  /* 0x00000007ff0b7e24 */ /* 0x000fe2000f8e00ff */
[----:B------:R-:W-:Y:S04]  /*4610*/  @!P5 R2UR UR16, R10 ;  /* 0x000000000a10d2ca */ /* 0x000fe800000e0000 */
[----:B------:R-:W-:Y:S11]  /*4620*/  @!P5 R2UR UR17, R11 ;  /* 0x000000000b11d2ca */ /* 0x000ff600000e0000 */
[----:B------:R-:W-:Y:S02]  /*4630*/  @!UPT UIADD3 URZ, UPT, UPT, URZ, URZ, URZ ;  /* 0x000000fffffff290 */ /* 0x000fe4000fffe0ff */
[----:B------:R3:W-:Y:S01]  /*4640*/  @!UP1 UTMALDG.3D [UR8], [UR16], desc[UR14] ;  /* 0x00000e08100095b4 */ /* 0x0007e20008011000 */
[----:B------:R3:W-:Y:S01]  /*4650*/  @!P5 SYNCS.ARRIVE.TRANS64.RED.A0TR RZ, [UR6+0x80], R25 ;  /* 0x00008019ffffd9a7 */ /* 0x0007e20008300406 */
[----:B------:R-:W-:Y:S01]  /*4660*/  UPLOP3.LUT UP1, UPT, UPT, UPT, UPT, 0x80, 0x8 ;  /* 0x000000000008789c */ /* 0x000fe20003f2f070 */
[----:B------:R-:W-:Y:S01]  /*4670*/  SYNCS.ARRIVE.TRANS64.RED.A1T0 RZ, [UR37], RZ ;  /* 0x000000ffffff79a7 */ /* 0x000fe20008100425 */
[----:B------:R-:W-:Y:S09]  /*4680*/  @P3 BRA `(.L_x_79) ;  /* 0xfffffff400b43947 */ /* 0x000ff2000383ffff */
[----:B------:R-:W-:Y:S07]  /*4690*/  MOV R0, UR6 ;  /* 0x0000000600007c02 */ /* 0x000fee0008000f00 */
.L_x_80:
[----:B-1----:R-:W-:-:S04]  /*46a0*/  SHF.L.U32 R3, R30, 0x1f, RZ ;  /* 0x0000001f1e037819 */ /* 0x002fc800000006ff */
[----:B------:R1:W2:Y:S03]  /*46b0*/  SYNCS.PHASECHK.TRANS64.TRYWAIT P0, [R0+URZ+0x88], R3 ;  /* 0x00008803000075a7 */ /* 0x0002a600080011ff */
[----:B--2---:R-:W-:Y:S05]  /*46c0*/  @!P0 NANOSLEEP.SYNCS 0x989680 ;  /* 0x009896800000895d */ /* 0x004fea0003900000 */
[----:B------:R-:W2:Y:S02]  /*46d0*/  @!P0 SYNCS.PHASECHK.TRANS64 P0, [R0+URZ+0x88], R3 ;  /* 0x00008803000085a7 */ /* 0x000ea400080010ff */
[----:B--23--:R-:W-:Y:S05]  /*46e0*/  @P0 EXIT ;  /* 0x000000000000094d */ /* 0x00cfea0003800000 */
[----:B------:R-:W-:Y:S05]  /*46f0*/  BRA `(.L_x_80) ;  /* 0xfffffffc00e87947 */ /* 0x000fea000383ffff */
.L_x_71:
[----:B------:R-:W-:-:S06]  /*4700*/  UISETP.GE.AND UP1, UPT, UR8, 0x4, UPT ;  /* 0x000000040800788c */ /* 0x000fcc000bf26270 */
[----:B------:R-:W-:-:S13]  /*4710*/  PLOP3.LUT P0, PT, PT, PT, UP1, 0x80, 0x8 ;  /* 0x000000000008781c */ /* 0x000fda0003f0f018 */
[----:B------:R-:W-:Y:S05]  /*4720*/  @!P0 EXIT ;  /* 0x000000000000894d */ /* 0x000fea0003800000 */
[----:B------:R-:W-:Y:S01]  /*4730*/  BAR.SYNC.DEFER_BLOCKING 0x6, 0xa0 ;  /* 0x0182800000007b1d */ /* 0x000fe20000010000 */
[C---:B------:R-:W-:Y:S02]  /*4740*/  IMAD.SHL.U32 R3, R166.reuse, 0x40, RZ ;  /* 0x00000040a6037824 */ /* 0x040fe400078e00ff */
[----:B------:R-:W-:Y:S02]  /*4750*/  HFMA2 R76, -RZ, RZ, 0, 0 ;  /* 0x00000000ff4c7431 */ /* 0x000fe400000001ff */
[C---:B------:R-:W-:Y:S01]  /*4760*/  IMAD.SHL.U32 R168, R166.reuse, 0x8, RZ ;  /* 0x00000008a6a87824 */ /* 0x040fe200078e00ff */
[----:B------:R-:W-:Y:S01]  /*4770*/  CS2R R174, SRZ ;  /* 0x0000000000ae7805 */ /* 0x000fe2000001ff00 */
[----:B------:R-:W-:Y:S01]  /*4780*/  IMAD.U32 R79, R166, 0x10000, RZ ;  /* 0x00010000a64f7824 */ /* 0x000fe200078e00ff */
[----:B------:R-:W-:Y:S01]  /*4790*/  UMOV UR43, 0x400 ;  /* 0x00000400002b7882 */ /* 0x000fe20000000000 */
[----:B------:R-:W-:Y:S01]  /*47a0*/  LOP3.LUT R5, R3, 0x180, RZ, 0xc0, !PT ;  /* 0x0000018003057812 */ /* 0x000fe200078ec0ff */
[----:B------:R-:W-:Y:S01]  /*47b0*/  ULEA UR43, UR37, UR43, 0x18 ;  /* 0x0000002b252b7291 */ /* 0x000fe2000f8ec0ff */
[----:B------:R-:W1:Y:S01]  /*47c0*/  LDC R167, c[0x0][0x370] ;  /* 0x0000dc00ffa77b82 */ /* 0x000e620000000800 */
[----:B------:R-:W-:Y:S01]  /*47d0*/  LOP3.LUT R79, R79, 0x600000, RZ, 0xc0, !PT ;  /* 0x006000004f4f7812 */ /* 0x000fe200078ec0ff */
[----:B------:R-:W-:Y:S01]  /*47e0*/  IMAD.MOV.U32 R181, RZ, RZ, RZ ;  /* 0x000000ffffb57224 */ /* 0x000fe200078e00ff */
[----:B------:R-:W-:Y:S01]  /*47f0*/  LOP3.LUT R168, R5, 0x30, R168, 0xf8, !PT ;  /* 0x0000003005a87812 */ /* 0x000fe200078ef8a8 */
[----:B------:R-:W-:Y:S01]  /*4800*/  UIADD3 UR4, UPT, UPT, UR43, 0x2200, URZ ;  /* 0x000022002b047890 */ /* 0x000fe2000fffe0ff */
[----:B------:R-:W-:Y:S01]  /*4810*/  IMAD.MOV.U32 R173, RZ, RZ, RZ ;  /* 0x000000ffffad7224 */ /* 0x000fe200078e00ff */
[----:B------:R-:W2:Y:S01]  /*4820*/  LDCU.64 UR46, c[0x0][0x348] ;  /* 0x00006900ff2e77ac */ /* 0x000ea20008000a00 */
[----:B------:R-:W-:Y:S01]  /*4830*/  LOP3.LUT R168, R168, 0x1e40, R3, 0xf8, !PT ;  /* 0x00001e40a8a87812 */ /* 0x000fe200078ef803 */
[----:B------:R-:W4:Y:S01]  /*4840*/  LDC R74, c[0x0][0xb0c] ;  /* 0x0002c300ff4a7b82 */ /* 0x000f220000000800 */
[----:B------:R-:W-:Y:S01]  /*4850*/  IMAD.SHL.U32 R3, R166, 0x10, RZ ;  /* 0x00000010a6037824 */ /* 0x000fe200078e00ff */
[----:B------:R-:W-:Y:S01]  /*4860*/  MOV R179, UR4 ;  /* 0x0000000400b37c02 */ /* 0x000fe20008000f00 */
[----:B------:R-:W1:Y:S03]  /*4870*/  LDCU.64 UR38, c[0x0][0x888] ;  /* 0x00011100ff2677ac */ /* 0x000e660008000a00 */
[C---:B------:R-:W-:Y:S01]  /*4880*/  LOP3.LUT R5, R3.reuse, 0x20, RZ, 0xc0, !PT ;  /* 0x0000002003057812 */ /* 0x040fe200078ec0ff */
[----:B------:R-:W3:Y:S01]  /*4890*/  LDS R0, [UR43+0x150] ;  /* 0x0001502bff007984 */ /* 0x000ee20008000800 */
[----:B------:R-:W1:Y:S01]  /*48a0*/  LDC R170, c[0x0][0xb20] ;  /* 0x0002c800ffaa7b82 */ /* 0x000e620000000800 */
[----:B------:R-:W-:Y:S01]  /*48b0*/  LOP3.LUT R3, R3, 0x40, RZ, 0xc0, !PT ;  /* 0x0000004003037812 */ /* 0x000fe200078ec0ff */
[----:B------:R-:W-:-:S06]  /*48c0*/  UIADD3 UR42, UPT, UPT, UR43, 0x200, URZ ;  /* 0x000002002b2a7890 */ /* 0x000fcc000fffe0ff */
[----:B------:R-:W1:Y:S08]  /*48d0*/  LDC R73, c[0x0][0xb30] ;  /* 0x0002cc00ff497b82 */ /* 0x000e700000000800 */
[----:B------:R-:W1:Y:S08]  /*48e0*/  LDC.64 R152, c[0x0][0xb10] ;  /* 0x0002c400ff987b82 */ /* 0x000e700000000a00 */
[----:B------:R-:W1:Y:S08]  /*48f0*/  LDC.64 R70, c[0x0][0xb18] ;  /* 0x0002c600ff467b82 */ /* 0x000e700000000a00 */
[----:B------:R-:W1:Y:S01]  /*4900*/  LDC.64 R148, c[0x0][0x888] ;  /* 0x00022200ff947b82 */ /* 0x000e620000000a00 */
[----:B---3--:R-:W-:-:S07]  /*4910*/  IMAD.IADD R79, R0, 0x1, R79 ;  /* 0x00000001004f7824 */ /* 0x008fce00078e024f */
[----:B------:R-:W3:Y:S01]  /*4920*/  LDC.64 R68, c[0x0][0xb28] ;  /* 0x0002ca00ff447b82 */ /* 0x000ee20000000a00 */
[----:B------:R-:W-:-:S05]  /*4930*/  VIADD R0, R168, UR43 ;  /* 0x0000002ba8007c36 */ /* 0x000fca0008000000 */
[--C-:B------:R-:W-:Y:S02]  /*4940*/  IADD3 R178, PT, PT, -R5, 0x200, R0.reuse ;  /* 0x0000020005b27810 */ /* 0x100fe40007ffe100 */
[----:B------:R-:W1:Y:S01]  /*4950*/  LDC.64 R150, c[0x0][0x890] ;  /* 0x00022400ff967b82 */ /* 0x000e620000000a00 */
[----:B------:R-:W-:Y:S02]  /*4960*/  IADD3 R177, PT, PT, -R3, 0x200, R0 ;  /* 0x0000020003b17810 */ /* 0x000fe40007ffe100 */
[----:B------:R-:W-:-:S05]  /*4970*/  IMAD.IADD R176, R178, 0x1, -R3 ;  /* 0x00000001b2b07824 */ /* 0x000fca00078e0a03 */
[----:B------:R-:W1:Y:S08]  /*4980*/  LDC.64 R146, c[0x0][0x8b0] ;  /* 0x00022c00ff927b82 */ /* 0x000e700000000a00 */
[----:B------:R-:W1:Y:S08]  /*4990*/  LDC.64 R144, c[0x0][0x8a8] ;  /* 0x00022a00ff907b82 */ /* 0x000e700000000a00 */
[----:B--2-4-:R-:W1:Y:S02]  /*49a0*/  LDC R172, c[0x0][0x374] ;  /* 0x0000dd00ffac7b82 */ /* 0x014e640000000800 */
.L_x_98:
[C---:B------:R-:W-:Y:S02]  /*49b0*/  LEA R0, R181.reuse, UR43, 0x3 ;  /* 0x0000002bb5007c11 */ /* 0x040fe4000f8e18ff */
[----:B------:R-:W-:Y:S02]  /*49c0*/  SHF.L.U32 R3, R174, 0x1f, RZ ;  /* 0x0000001fae037819 */ /* 0x000fe400000006ff */
[----:B------:R-:W-:Y:S02]  /*49d0*/  LEA R16, R181, UR43, 0x4 ;  /* 0x0000002bb5107c11 */ /* 0x000fe4000f8e20ff */
[----:B--2---:R-:W2:Y:S02]  /*49e0*/  SYNCS.PHASECHK.TRANS64.TRYWAIT P0, [R0+URZ+0xa0], R3 ;  /* 0x0000a003000075a7 */ /* 0x004ea400080011ff */
[----:B-12---:R-:W-:Y:S05]  /*49f0*/  @!P0 BRA `(.L_x_81) ;  /* 0x0000002800c08947 */ /* 0x006fea0003800000 */
.L_x_138:
[----:B------:R-:W4:Y:S01]  /*4a00*/  LDC.64 R12, c[0x0][0xb10] ;  /* 0x0002c400ff0c7b82 */ /* 0x000f220000000a00 */
[----:B------:R-:W3:Y:S01]  /*4a10*/  LDS.128 R16, [R16+0x130] ;  /* 0x0001300010107984 */ /* 0x000ee20000000c00 */
[----:B-1----:R-:W-:Y:S01]  /*4a20*/  ISETP.NE.AND P1, PT, R73, 0x1, PT ;  /* 0x000000014900780c */ /* 0x002fe20003f25270 */
[----:B--2---:R-:W-:Y:S01]  /*4a30*/  VIADD R0, R0, 0xb0 ;  /* 0x000000b000007836 */ /* 0x004fe20000000000 */
[----:B------:R-:W-:Y:S04]  /*4a40*/  ISETP.GE.AND P0, PT, R72, 0x1, PT ;  /* 0x000000014800780c */ /* 0x000fe80003f06270 */
[----:B------:R-:W1:Y:S01]  /*4a50*/  LDC.64 R10, c[0x0][0xb18] ;  /* 0x0002c600ff0a7b82 */ /* 0x000e620000000a00 */
[----:B------:R-:W-:Y:S01]  /*4a60*/  PRMT R0, RZ, 0x654, R0 ;  /* 0x00000654ff007816 */ /* 0x000fe20000000000 */
[----:B------:R-:W-:Y:S01]  /*4a70*/  @!PT LDS RZ, [RZ] ;  /* 0x00000000fffff984 */ /* 0x000fe20000000800 */
[----:B------:R-:W-:Y:S01]  /*4a80*/  @!PT LDS RZ, [RZ] ;  /* 0x00000000fffff984 */ /* 0x000fe20000000800 */
[----:B------:R-:W-:Y:S01]  /*4a90*/  @!PT LDS RZ, [RZ] ;  /* 0x00000000fffff984 */ /* 0x000fe20000000800 */
[----:B------:R-:W-:Y:S01]  /*4aa0*/  @!PT LDS RZ, [RZ] ;  /* 0x00000000fffff984 */ /* 0x000fe20000000800 */
[----:B------:R2:W-:Y:S06]  /*4ab0*/  MEMBAR.ALL.CTA ;  /* 0x0000000000007992 */ /* 0x0005ec0000008000 */
[----:B--2---:R-:W2:Y:S01]  /*4ac0*/  FENCE.VIEW.ASYNC.S ;  /* 0x00000000000073c6 */ /* 0x004ea20000000000 */
[----:B------:R-:W1:Y:S08]  /*4ad0*/  @!P1 LDC R14, c[0x0][0xb20] ;  /* 0x0002c800ff0e9b82 */ /* 0x000e700000000800 */
[----:B------:R-:W1:Y:S01]  /*4ae0*/  @!P1 LDC R9, c[0x0][0xb0c] ;  /* 0x0002c300ff099b82 */ /* 0x000e620000000800 */
[----:B--2---:R2:W-:Y:S01]  /*4af0*/  SYNCS.ARRIVE.TRANS64.RED.A1T0 RZ, [R0+URZ], RZ ;  /* 0x000000ff00ff79a7 */ /* 0x0045e200081004ff */
[----:B---3--:R-:W-:Y:S04]  /*4b00*/  LOP3.LUT P4, RZ, R18, 0x1, RZ, 0xc0, !PT ;  /* 0x0000000112ff7812 */ /* 0x008fe8000788c0ff */
[----:B------:R-:W-:Y:S09]  /*4b10*/  P2R R180, PR, RZ, 0x10 ;  /* 0x00000010ffb47803 */ /* 0x000ff20000000000 */
[----:B------:R-:W-:Y:S02]  /*4b20*/  @P4 MOV R77, R16 ;  /* 0x00000010004d4202 */ /* 0x000fe40000000f00 */
[----:B------:R-:W-:Y:S01]  /*4b30*/  @P4 LOP3.LUT R75, R17, 0xffff, RZ, 0xc0, !PT ;  /* 0x0000ffff114b4812 */ /* 0x000fe200078ec0ff */
[----:B--2-4-:R-:W-:Y:S06]  /*4b40*/  @!P0 BRA `(.L_x_82) ;  /* 0x0000000000a48947 */ /* 0x014fec0003800000 */
[----:B------:R-:W-:Y:S01]  /*4b50*/  IMAD.HI.U32 R21, R172, R71, RZ ;  /* 0x00000047ac157227 */ /* 0x000fe200078e00ff */
[----:B------:R-:W-:Y:S02]  /*4b60*/  ISETP.NE.AND P0, PT, R70, 0x1, PT ;  /* 0x000000014600780c */ /* 0x000fe40003f05270 */
[----:B------:R-:W-:Y:S01]  /*4b70*/  ISETP.NE.AND P2, PT, R72, 0x1, PT ;  /* 0x000000014800780c */ /* 0x000fe20003f45270 */
[----:B------:R-:W-:Y:S01]  /*4b80*/  IMAD.HI.U32 R20, R167, R152, RZ ;  /* 0x00000098a7147227 */ /* 0x000fe200078e00ff */
[----:B------:R-:W-:Y:S02]  /*4b90*/  SHF.R.U32.HI R21, RZ, R170, R21 ;  /* 0x000000aaff157219 */ /* 0x000fe40000011615 */
[----:B------:R-:W-:Y:S01]  /*4ba0*/  ISETP.NE.AND P3, PT, R74, 0x1, PT ;  /* 0x000000014a00780c */ /* 0x000fe20003f65270 */
[----:B------:R-:W-:Y:S01]  /*4bb0*/  IMAD.HI.U32 R24, R77, R152, RZ ;  /* 0x000000984d187227 */ /* 0x000fe200078e00ff */
[----:B------:R-:W-:Y:S02]  /*4bc0*/  SHF.R.U32.HI R20, RZ, R153, R20 ;  /* 0x00000099ff147219 */ /* 0x000fe40000011614 */
[----:B------:R-:W-:Y:S01]  /*4bd0*/  SEL R3, R172, R21, !P0 ;  /* 0x00000015ac037207 */ /* 0x000fe20004000000 */
[----:B------:R-:W-:Y:S01]  /*4be0*/  IMAD.HI.U32 R21, R75, R71, RZ ;  /* 0x000000474b157227 */ /* 0x000fe200078e00ff */
[----:B------:R-:W-:Y:S02]  /*4bf0*/  SEL R7, R167, R20, !P3 ;  /* 0x00000014a7077207 */ /* 0x000fe40005800000 */
[----:B------:R-:W-:Y:S01]  /*4c00*/  SHF.R.U32.HI R24, RZ, R153, R24 ;  /* 0x00000099ff187219 */ /* 0x000fe20000011618 */
[-C--:B------:R-:W-:Y:S04]  /*4c10*/  IMAD.HI.U32 R20, R3, R68.reuse, RZ ;  /* 0x0000004403147227 */ /* 0x080fe800078e00ff */
[----:B------:R-:W-:Y:S01]  /*4c20*/  IMAD.HI.U32 R22, R7, R68, RZ ;  /* 0x0000004407167227 */ /* 0x000fe200078e00ff */
[-C--:B------:R-:W-:Y:S02]  /*4c30*/  @P2 SHF.R.U32.HI R3, RZ, R69.reuse, R20 ;  /* 0x00000045ff032219 */ /* 0x080fe40000011614 */
[----:B------:R-:W-:Y:S02]  /*4c40*/  SHF.R.U32.HI R20, RZ, R170, R21 ;  /* 0x000000aaff147219 */ /* 0x000fe40000011615 */
[----:B------:R-:W-:Y:S01]  /*4c50*/  @P2 SHF.R.U32.HI R7, RZ, R69, R22 ;  /* 0x00000045ff072219 */ /* 0x000fe20000011616 */
[C---:B------:R-:W-:Y:S01]  /*4c60*/  IMAD R2, R72.reuse, R3, RZ ;  /* 0x0000000348027224 */ /* 0x040fe200078e02ff */
[----:B------:R-:W-:Y:S02]  /*4c70*/  SEL R5, R75, R20, !P0 ;  /* 0x000000144b057207 */ /* 0x000fe40004000000 */
[----:B------:R-:W-:Y:S01]  /*4c80*/  SEL R3, R77, R24, !P3 ;  /* 0x000000184d037207 */ /* 0x000fe20005800000 */
[----:B------:R-:W-:Y:S01]  /*4c90*/  IMAD R4, R72, R7, RZ ;  /* 0x0000000748047224 */ /* 0x000fe200078e02ff */
[C---:B------:R-:W-:Y:S01]  /*4ca0*/  ISETP.GE.AND P0, PT, R5.reuse, R2, PT ;  /* 0x000000020500720c */ /* 0x040fe20003f06270 */
[----:B------:R-:W-:Y:S03]  /*4cb0*/  IMAD.HI.U32 R6, R5, R68, RZ ;  /* 0x0000004405067227 */ /* 0x000fe600078e00ff */
[----:B------:R-:W-:Y:S01]  /*4cc0*/  ISETP.GE.OR P0, PT, R3, R4, P0 ;  /* 0x000000040300720c */ /* 0x000fe20000706670 */
[----:B------:R-:W-:Y:S01]  /*4cd0*/  IMAD.MOV R4, RZ, RZ, -R3 ;  /* 0x000000ffff047224 */ /* 0x000fe200078e0a03 */
[-C--:B------:R-:W-:Y:S03]  /*4ce0*/  SHF.R.U32.HI R6, RZ, R69.reuse, R6 ;  /* 0x00000045ff067219 */ /* 0x080fe60000011606 */
[----:B------:R-:W-:Y:S01]  /*4cf0*/  IMAD R77, R74, R4, R77 ;  /* 0x000000044a4d7224 */ /* 0x000fe200078e024d */
[----:B------:R-:W-:Y:S05]  /*4d00*/  SEL R15, R5, R6, !P2 ;  /* 0x00000006050f7207 */ /* 0x000fea0005000000 */
[----:B------:R-:W-:Y:S02]  /*4d10*/  IMAD.MOV R6, RZ, RZ, -R15 ;  /* 0x000000ffff067224 */ /* 0x000fe400078e0a0f */
[C---:B------:R-:W-:Y:S04]  /*4d20*/  @!P0 IMAD.HI.U32 R2, R3.reuse, R68, RZ ;  /* 0x0000004403028227 */ /* 0x040fe800078e00ff */
[----:B------:R-:W-:Y:S01]  /*4d30*/  IMAD R6, R72, R6, R5 ;  /* 0x0000000648067224 */ /* 0x000fe200078e0205 */
[----:B------:R-:W-:Y:S04]  /*4d40*/  @!P0 SHF.R.U32.HI R2, RZ, R69, R2 ;  /* 0x00000045ff028219 */ /* 0x000fe80000011602 */
[----:B------:R-:W-:Y:S02]  /*4d50*/  @!P0 SEL R0, R3, R2, !P2 ;  /* 0x0000000203008207 */ /* 0x000fe40005000000 */
[----:B------:R-:W-:Y:S02]  /*4d60*/  IADD3 R2, PT, PT, -R5, RZ, RZ ;  /* 0x000000ff05027210 */ /* 0x000fe40007ffe1ff */
[----:B------:R-:W-:Y:S01]  /*4d70*/  @!P0 IADD3 R8, PT, PT, R15, -R0, RZ ;  /* 0x800000000f088210 */ /* 0x000fe20007ffe0ff */
[----:B------:R-:W-:Y:S02]  /*4d80*/  @!P0 IMAD R0, R7, R6, R0 ;  /* 0x0000000607008224 */ /* 0x000fe400078e0200 */
[----:B------:R-:W-:Y:S02]  /*4d90*/  IMAD R75, R70, R2, R75 ;  /* 0x00000002464b7224 */ /* 0x000fe400078e024b */
[----:B------:R-:W-:Y:S02]  /*4da0*/  @!P0 IMAD R5, R8, R72, R3 ;  /* 0x0000004808058224 */ /* 0x000fe400078e0203 */
[----:B------:R-:W-:Y:S04]  /*4db0*/  @!P0 IMAD.MOV.U32 R3, RZ, RZ, R0 ;  /* 0x000000ffff038224 */ /* 0x000fe800078e0000 */
[----:B------:R-:W-:Y:S02]  /*4dc0*/  IMAD R77, R3, R74, R77 ;  /* 0x0000004a034d7224 */ /* 0x000fe400078e024d */
[----:B------:R-:W-:Y:S07]  /*4dd0*/  IMAD R75, R5, R70, R75 ;  /* 0x00000046054b7224 */ /* 0x000fee00078e024b */
.L_x_82:
[----:B------:R-:W-:Y:S01]  /*4de0*/  @!P1 IMAD.HI.U32 R0, R77, R12, RZ ;  /* 0x0000000c4d009227 */ /* 0x000fe200078e00ff */
[----:B-1----:R-:W-:Y:S01]  /*4df0*/  @!P1 ISETP.NE.AND P0, PT, R10, 0x1, PT ;  /* 0x000000010a00980c */ /* 0x002fe20003f05270 */
[----:B------:R-:W-:Y:S01]  /*4e00*/  ULOP3.LUT UP0, URZ, UR42, 0x1b0, URZ, 0xc0, !UPT ;  /* 0x000001b02aff7892 */ /* 0x000fe2000f80c0ff */
[----:B------:R-:W-:Y:S01]  /*4e10*/  @!P1 ISETP.NE.AND P2, PT, R9, 0x1, PT ;  /* 0x000000010900980c */ /* 0x000fe20003f45270 */
[----:B------:R-:W-:Y:S01]  /*4e20*/  @!P1 IMAD.HI.U32 R3, R75, R11, RZ ;  /* 0x0000000b4b039227 */ /* 0x000fe200078e00ff */
[----:B------:R-:W-:Y:S02]  /*4e30*/  @!P1 SHF.R.U32.HI R0, RZ, R13, R0 ;  /* 0x0000000dff009219 */ /* 0x000fe40000011600 */
[----:B------:R-:W-:Y:S01]  /*4e40*/  @P4 SHF.R.U32.HI R171, RZ, 0x10, R17 ;  /* 0x00000010ffab4819 */ /* 0x000fe20000011611 */
[----:B------:R-:W-:Y:S01]  /*4e50*/  VIADD R181, R181, 0x1 ;  /* 0x00000001b5b57836 */ /* 0x000fe20000000000 */
[----:B------:R-:W-:Y:S02]  /*4e60*/  @!P1 SHF.R.U32.HI R2, RZ, R14, R3 ;  /* 0x0000000eff029219 */ /* 0x000fe40000011603 */
[----:B------:R-:W-:Y:S02]  /*4e70*/  @!P1 SEL R3, R77, R0, !P2 ;  /* 0x000000004d039207 */ /* 0x000fe40005000000 */
[----:B------:R-:W-:Y:S05]  /*4e80*/  @!P1 SEL R2, R75, R2, !P0 ;  /* 0x000000024b029207 */ /* 0x000fea0004000000 */
[----:B------:R-:W-:Y:S02]  /*4e90*/  @!P1 IMAD.IADD R0, R2, 0x1, -R3 ;  /* 0x0000000102009824 */ /* 0x000fe400078e0a03 */
[----:B------:R-:W-:Y:S02]  /*4ea0*/  @!P1 IMAD.IADD R2, R3, 0x1, -R2 ;  /* 0x0000000103029824 */ /* 0x000fe400078e0a02 */
[----:B------:R-:W-:Y:S02]  /*4eb0*/  @!P1 IMAD R77, R0, R9, R77 ;  /* 0x00000009004d9224 */ /* 0x000fe400078e024d */
[----:B------:R-:W-:Y:S01]  /*4ec0*/  @!P1 IMAD R75, R2, R10, R75 ;  /* 0x0000000a024b9224 */ /* 0x000fe200078e024b */
[----:B------:R-:W-:Y:S06]  /*4ed0*/  BRA.U !UP0, `(.L_x_83) ;  /* 0x0000000108407547 */ /* 0x000fec000b800000 */
[----:B------:R-:W1:Y:S01]  /*4ee0*/  LDCU.64 UR8, c[0x4][0x80] ;  /* 0x01001000ff0877ac */ /* 0x000e620008000a00 */
[----:B------:R-:W-:Y:S01]  /*4ef0*/  MOV R3, 0x0 ;  /* 0x0000000000037802 */ /* 0x000fe20000000f00 */
[----:B------:R-:W-:Y:S02]  /*4f00*/  HFMA2 R12, -RZ, RZ, 0, 5.9604644775390625e-08 ;  /* 0x00000001ff0c7431 */ /* 0x000fe400000001ff */
[----:B------:R-:W-:Y:S02]  /*4f10*/  IMAD.MOV.U32 R8, RZ, RZ, 0x70 ;  /* 0x00000070ff087424 */ /* 0x000fe400078e00ff */
[----:B------:R-:W-:Y:S01]  /*4f20*/  IMAD.MOV.U32 R13, RZ, RZ, RZ ;  /* 0x000000ffff0d7224 */ /* 0x000fe200078e00ff */
[----:B------:R-:W2:Y:S01]  /*4f30*/  LDCU.64 UR6, c[0x4][0x88] ;  /* 0x01001100ff0677ac */ /* 0x000ea20008000a00 */
[----:B------:R-:W3:Y:S01]  /*4f40*/  LDC.64 R2, c[0x4][R3] ;  /* 0x0100000003027b82 */ /* 0x000ee20000000a00 */
[----:B------:R-:W4:Y:S01]  /*4f50*/  LDCU.64 UR4, c[0x4][0x8] ;  /* 0x01000100ff0477ac */ /* 0x000f220008000a00 */
[----:B-1----:R-:W-:Y:S01]  /*4f60*/  MOV R5, UR9 ;  /* 0x0000000900057c02 */ /* 0x002fe20008000f00 */
[----:B------:R-:W-:Y:S01]  /*4f70*/  IMAD.U32 R4, RZ, RZ, UR8 ;  /* 0x00000008ff047e24 */ /* 0x000fe2000f8e00ff */
[----:B--2---:R-:W-:Y:S01]  /*4f80*/  MOV R7, UR7 ;  /* 0x0000000700077c02 */ /* 0x004fe20008000f00 */
[----:B------:R-:W-:Y:S01]  /*4f90*/  IMAD.U32 R6, RZ, RZ, UR6 ;  /* 0x00000006ff067e24 */ /* 0x000fe2000f8e00ff */
[----:B----4-:R-:W-:Y:S01]  /*4fa0*/  MOV R11, UR5 ;  /* 0x00000005000b7c02 */ /* 0x010fe20008000f00 */
[----:B------:R-:W-:Y:S02]  /*4fb0*/  IMAD.U32 R10, RZ, RZ, UR4 ;  /* 0x00000004ff0a7e24 */ /* 0x000fe4000f8e00ff */
[----:B------:R-:W-:Y:S07]  /*4fc0*/  LEPC R20, `(.L_x_83) ;  /* 0x000000001014794e */ /* 0x000fee0000000000 */
[----:B---3-5:R-:W-:Y:S05]  /*4fd0*/  CALL.ABS.NOINC R2 ;  /* 0x0000000002007343 */ /* 0x028fea0003c00000 */
.L_x_83:
[----:B------:R-:W-:Y:S01]  /*4fe0*/  LOP3.LUT P0, RZ, R179, 0x1b0, RZ, 0xc0, !PT ;  /* 0x000001b0b3ff7812 */ /* 0x000fe2000780c0ff */
[----:B------:R-:W-:Y:S11]  /*4ff0*/  BSSY.RECONVERGENT B6, `(.L_x_84) ;  /* 0x0000013000067945 */ /* 0x000ff60003800200 */
[----:B------:R-:W-:Y:S01]  /*5000*/  @!UPT UIADD3 URZ, UPT, UPT, URZ, URZ, URZ ;  /* 0x000000fffffff290 */ /* 0x000fe2000fffe0ff */
[----:B------:R-:W-:Y:S05]  /*5010*/  @!P0 BRA `(.L_x_85) ;  /* 0x0000000000408947 */ /* 0x000fea0003800000 */
        /* <DEDUP_REMOVED lines=16> */
.L_x_85:
[----:B------:R-:W-:Y:S05]  /*5120*/  BSYNC.RECONVERGENT B6 ;  /* 0x0000000000067941 */ /* 0x000fea0003800200 */
.L_x_84:
[----:B------:R-:W-:Y:S01]  /*5130*/  ISETP.NE.U32.AND P3, PT, R150, RZ, PT ;  /* 0x000000ff9600720c */ /* 0x000fe20003f65070 */
[----:B------:R-:W-:Y:S01]  /*5140*/  UISETP.NE.AND UP1, UPT, UR44, URZ, UPT ;  /* 0x000000ff2c00728c */ /* 0x000fe2000bf25270 */
[----:B------:R-:W-:Y:S02]  /*5150*/  ISETP.NE.U32.AND P4, PT, R146, RZ, PT ;  /* 0x000000ff9200720c */ /* 0x000fe40003f85070 */
[----:B------:R-:W-:Y:S02]  /*5160*/  ISETP.NE.AND.EX P3, PT, R151, RZ, PT, P3 ;  /* 0x000000ff9700720c */ /* 0x000fe40003f65330 */
[----:B------:R-:W-:Y:S02]  /*5170*/  PLOP3.LUT P1, PT, PT, PT, PT, 0x8, 0x80 ;  /* 0x000000000080781c */ /* 0x000fe40003f2e170 */
[----:B------:R-:W-:Y:S02]  /*5180*/  PLOP3.LUT P0, PT, PT, PT, UP1, 0x80, 0x8 ;  /* 0x000000000008781c */ /* 0x000fe40003f0f018 */
[----:B------:R-:W-:Y:S02]  /*5190*/  ISETP.NE.AND.EX P4, PT, R147, RZ, PT, P4 ;  /* 0x000000ff9300720c */ /* 0x000fe40003f85340 */
[----:B------:R-:W1:Y:S09]  /*51a0*/  @UP1 LDCU.64 UR4, c[0x0][0x888] ;  /* 0x00011100ff0417ac */ /* 0x000e720008000a00 */
[----:B------:R-:W-:Y:S01]  /*51b0*/  @P0 PLOP3.LUT P1, PT, P3, PT, PT, 0x80, 0x8 ;  /* 0x000000000008081c */ /* 0x000fe20001f2f070 */
[----:B-1----:R-:W-:Y:S04]  /*51c0*/  @UP1 UISETP.NE.U32.AND UP0, UPT, UR4, URZ, UPT ;  /* 0x000000ff0400128c */ /* 0x002fe8000bf05070 */
[----:B------:R-:W-:Y:S04]  /*51d0*/  @UP1 UISETP.NE.AND.EX UP0, UPT, UR5, URZ, UPT, UP0 ;  /* 0x000000ff0500128c */ /* 0x000fe8000bf05300 */
[----:B------:R-:W-:Y:S01]  /*51e0*/  @UP1 USEL UR4, URZ, 0xffffffff, UP0 ;  /* 0xffffffffff041887 */ /* 0x000fe20008000000 */
[----:B------:R-:W-:Y:S11]  /*51f0*/  @!P3 BRA `(.L_x_86) ;  /* 0x00000000002cb947 */ /* 0x000ff60003800000 */
[----:B------:R-:W-:Y:S01]  /*5200*/  ISETP.NE.U32.AND P2, PT, R148, RZ, PT ;  /* 0x000000ff9400720c */ /* 0x000fe20003f45070 */
[----:B------:R-:W-:Y:S03]  /*5210*/  IMAD.MOV.U32 R164, RZ, RZ, 0x1 ;  /* 0x00000001ffa47424 */ /* 0x000fe600078e00ff */
[----:B------:R-:W-:Y:S11]  /*5220*/  ISETP.NE.AND.EX P2, PT, R149, RZ, PT, P2 ;  /* 0x000000ff9500720c */ /* 0x000ff60003f45320 */
[----:B------:R-:W-:Y:S02]  /*5230*/  @!UPT UIADD3 URZ, UPT, UPT, URZ, URZ, URZ ;  /* 0x000000fffffff290 */ /* 0x000fe4000fffe0ff */
[----:B------:R-:W1:Y:S01]  /*5240*/  @P2 LDC.64 R2, c[0x0][0x888] ;  /* 0x00022200ff022b82 */ /* 0x000e620000000a00 */
[----:B------:R-:W-:Y:S04]  /*5250*/  @P2 IMAD R0, R150, UR36, RZ ;  /* 0x0000002496002c24 */ /* 0x000fe8000f8e02ff */
[----:B-1----:R-:W-:Y:S04]  /*5260*/  @P2 IMAD.WIDE R2, R0, 0x4, R2 ;  /* 0x0000000400022825 */ /* 0x002fe800078e0202 */
[----:B------:R-:W-:Y:S01]  /*5270*/  HFMA2 R0, -RZ, RZ, 0, 5.9604644775390625e-08 ;  /* 0x00000001ff007431 */ /* 0x000fe200000001ff */
[----:B-----5:R1:W5:Y:S04]  /*5280*/  @P2 LDG.E R81, desc[UR40][R2.64] ;  /* 0x0000002802512981 */ /* 0x020368000c1e1900 */
[----:B------:R-:W-:Y:S01]  /*5290*/  @!P2 PRMT R164, R0, 0x7610, R164 ;  /* 0x0000761000a4a816 */ /* 0x000fe200000000a4 */
[----:B-1----:R-:W2:Y:S06]  /*52a0*/  @!P2 LDC R81, c[0x0][0x880] ;  /* 0x00022000ff51ab82 */ /* 0x002eac0000000800 */
.L_x_86:
[----:B------:R-:W-:Y:S05]  /*52b0*/  @!P4 BRA `(.L_x_87) ;  /* 0x000000000020c947 */ /* 0x000fea0003800000 */
[----:B------:R-:W-:Y:S04]  /*52c0*/  ISETP.NE.U32.AND P2, PT, R144, RZ, PT ;  /* 0x000000ff9000720c */ /* 0x000fe80003f45070 */
[----:B------:R-:W-:Y:S11]  /*52d0*/  ISETP.NE.AND.EX P2, PT, R145, RZ, PT, P2 ;  /* 0x000000ff9100720c */ /* 0x000ff60003f45320 */
[----:B------:R-:W-:Y:S02]  /*52e0*/  @!UPT UIADD3 URZ, UPT, UPT, URZ, URZ, URZ ;  /* 0x000000fffffff290 */ /* 0x000fe4000fffe0ff */
[----:B------:R-:W1:Y:S01]  /*52f0*/  @P2 LDC.64 R2, c[0x0][0x8a8] ;  /* 0x00022a00ff022b82 */ /* 0x000e620000000a00 */
[----:B------:R-:W-:Y:S04]  /*5300*/  @P2 IMAD R0, R146, UR36, RZ ;  /* 0x0000002492002c24 */ /* 0x000fe8000f8e02ff */
[----:B-1----:R-:W-:Y:S05]  /*5310*/  @P2 IMAD.WIDE R2, R0, 0x4, R2 ;  /* 0x0000000400022825 */ /* 0x002fea00078e0202 */
[----:B-----5:R1:W5:Y:S02]  /*5320*/  @P2 LDG.E R78, desc[UR40][R2.64] ;  /* 0x00000028024e2981 */ /* 0x020364000c1e1900 */
[----:B-1----:R-:W3:Y:S02]  /*5330*/  @!P2 LDC R78, c[0x0][0x8a0] ;  /* 0x00022800ff4eab82 */ /* 0x002ee40000000800 */
.L_x_87:
[----:B--2--5:R-:W-:Y:S01]  /*5340*/  @P0 FSETP.NEU.AND P4, PT, R81, RZ, PT ;  /* 0x000000ff5100020b */ /* 0x024fe20003f8d000 */
[----:B------:R-:W-:Y:S01]  /*5350*/  IMAD.U32 R0, RZ, RZ, UR4 ;  /* 0x00000004ff007e24 */ /* 0x000fe2000f8e00ff */
[----:B------:R-:W-:Y:S01]  /*5360*/  @P0 LOP3.LUT P2, RZ, R164, 0xff, RZ, 0xc0, !PT ;  /* 0x000000ffa4ff0812 */ /* 0x000fe2000784c0ff */
[----:B------:R-:W-:Y:S01]  /*5370*/  BSSY B1, `(.L_x_88) ;  /* 0x000003d000017945 */ /* 0x000fe20003800000 */
[----:B------:R-:W-:Y:S01]  /*5380*/  @P0 SEL R3, RZ, 0xffffffff, P4 ;  /* 0xffffffffff030807 */ /* 0x000fe20002000000 */
[C---:B------:R-:W-:Y:S01]  /*5390*/  IMAD R64, R76.reuse, 0x40, R79 ;  /* 0x000000404c407824 */ /* 0x040fe200078e024f */
[----:B------:R-:W-:Y:S02]  /*53a0*/  LEA R156, R76, UR43, 0x3 ;  /* 0x0000002b4c9c7c11 */ /* 0x000fe4000f8e18ff */
[----:B------:R-:W-:Y:S02]  /*53b0*/  CS2R R86, SRZ ;  /* 0x0000000000567805 */ /* 0x000fe4000001ff00 */
[----:B------:R-:W-:Y:S02]  /*53c0*/  @P1 SEL R3, R0, R3, !P2 ;  /* 0x0000000300031207 */ /* 0x000fe40005000000 */
[----:B------:R-:W-:Y:S02]  /*53d0*/  CS2R R84, SRZ ;  /* 0x0000000000547805 */ /* 0x000fe4000001ff00 */
[----:B------:R-:W-:Y:S02]  /*53e0*/  SHF.L.U32 R5, R175, 0x1f, RZ ;  /* 0x0000001faf057819 */ /* 0x000fe400000006ff */
[----:B------:R-:W-:Y:S02]  /*53f0*/  CS2R R90, SRZ ;  /* 0x00000000005a7805 */ /* 0x000fe4000001ff00 */
[----:B------:R-:W-:Y:S02]  /*5400*/  @P0 LOP3.LUT R3, R3, 0x1, RZ, 0xc0, !PT ;  /* 0x0000000103030812 */ /* 0x000fe400078ec0ff */
[----:B------:R-:W-:Y:S02]  /*5410*/  CS2R R88, SRZ ;  /* 0x0000000000587805 */ /* 0x000fe4000001ff00 */
[----:B------:R-:W-:Y:S02]  /*5420*/  PLOP3.LUT P5, PT, PT, PT, PT, 0x8, 0x80 ;  /* 0x000000000080781c */ /* 0x000fe40003fae170 */
[----:B------:R-:W-:Y:S02]  /*5430*/  CS2R R98, SRZ ;  /* 0x0000000000627805 */ /* 0x000fe4000001ff00 */
[----:B------:R-:W-:Y:S02]  /*5440*/  ISETP.NE.U32.OR P1, PT, R3, 0x1, !P0 ;  /* 0x000000010300780c */ /* 0x000fe40004725470 */
[----:B------:R-:W-:Y:S02]  /*5450*/  CS2R R96, SRZ ;  /* 0x0000000000607805 */ /* 0x000fe4000001ff00 */
[----:B------:R-:W-:Y:S02]  /*5460*/  CS2R R94, SRZ ;  /* 0x00000000005e7805 */ /* 0x000fe4000001ff00 */
[----:B------:R-:W-:Y:S07]  /*5470*/  CS2R R92, SRZ ;  /* 0x00000000005c7805 */ /* 0x000fee000001ff00 */
[----:B------:R-:W-:Y:S04]  /*5480*/  @P1 SHF.L.U32 R2, R173, 0x1f, RZ ;  /* 0x0000001fad021819 */ /* 0x000fe800000006ff */
[----:B------:R-:W1:Y:S01]  /*5490*/  @P1 SYNCS.PHASECHK.TRANS64.TRYWAIT P0, [UR43+0x80], R2 ;  /* 0x00008002ff0015a7 */ /* 0x000e62000800112b */
[----:B------:R2:W4:Y:S01]  /*54a0*/  SYNCS.PHASECHK.TRANS64.TRYWAIT P4, [R156+URZ+0xc0], R5 ;  /* 0x0000c0059c0075a7 */ /* 0x00052200080811ff */
[----:B-1----:R-:W-:Y:S01]  /*54b0*/  @P1 PLOP3.LUT P5, PT, P0, PT, PT, 0x8, 0x80 ;  /* 0x000000000080181c */ /* 0x002fe200007ae170 */
[----:B------:R-:W-:Y:S01]  /*54c0*/  @!UPT UIADD3 URZ, UPT, UPT, URZ, URZ, URZ ;  /* 0x000000fffffff290 */ /* 0x000fe2000fffe0ff */
[----:B--2-4-:R-:W-:Y:S11]  /*54d0*/  @!P1 BRA `(.L_x_89) ;  /* 0x0000000000989947 */ /* 0x014ff60003800000 */
[----:B------:R-:W-:Y:S01]  /*54e0*/  ISETP.NE.U32.AND P0, PT, RZ, UR38, PT ;  /* 0x00000026ff007c0c */ /* 0x000fe2000bf05070 */
[----:B------:R-:W-:Y:S01]  /*54f0*/  BSSY B0, `(.L_x_90) ;  /* 0x0000016000007945 */ /* 0x000fe20003800000 */
[----:B------:R-:W-:Y:S02]  /*5500*/  FSETP.NEU.AND P2, PT, R81, RZ, PT ;  /* 0x000000ff5100720b */ /* 0x000fe40003f4d000 */
[----:B------:R-:W-:Y:S02]  /*5510*/  CS2R R94, SRZ ;  /* 0x00000000005e7805 */ /* 0x000fe4000001ff00 */
[----:B------:R-:W-:Y:S02]  /*5520*/  ISETP.NE.AND.EX P0, PT, RZ, UR39, PT, P0 ;  /* 0x00000027ff007c0c */ /* 0x000fe4000bf05300 */
[----:B------:R-:W-:Y:S02]  /*5530*/  CS2R R92, SRZ ;  /* 0x00000000005c7805 */ /* 0x000fe4000001ff00 */
[----:B------:R-:W-:Y:S02]  /*5540*/  LOP3.LUT P1, RZ, R164, 0xff, RZ, 0xc0, !PT ;  /* 0x000000ffa4ff7812 */ /* 0x000fe4000782c0ff */
[----:B------:R-:W-:Y:S02]  /*5550*/  CS2R R98, SRZ ;  /* 0x0000000000627805 */ /* 0x000fe4000001ff00 */
[----:B------:R-:W-:Y:S02]  /*5560*/  SEL R0, RZ, 0xffffffff, P2 ;  /* 0xffffffffff007807 */ /* 0x000fe40001000000 */
[----:B------:R-:W-:Y:S02]  /*5570*/  CS2R R96, SRZ ;  /* 0x0000000000607805 */ /* 0x000fe4000001ff00 */
[----:B------:R-:W-:Y:S02]  /*5580*/  SEL R3, RZ, 0xffffffff, P0 ;  /* 0xffffffffff037807 */ /* 0x000fe40000000000 */
[----:B------:R-:W-:Y:S02]  /*5590*/  CS2R R90, SRZ ;  /* 0x00000000005a7805 */ /* 0x000fe4000001ff00 */
[----:B------:R-:W-:Y:S02]  /*55a0*/  CS2R R88, SRZ ;  /* 0x0000000000587805 */ /* 0x000fe4000001ff00 */
[----:B------:R-:W-:Y:S02]  /*55b0*/  CS2R R86, SRZ ;  /* 0x0000000000567805 */ /* 0x000fe4000001ff00 */
[----:B------:R-:W-:Y:S02]  /*55c0*/  @P3 SEL R0, R3, R0, !P1 ;  /* 0x0000000003003207 */ /* 0x000fe40004800000 */
[----:B------:R-:W-:Y:S02]  /*55d0*/  CS2R R84, SRZ ;  /* 0x0000000000547805 */ /* 0x000fe4000001ff00 */
[----:B------:R-:W-:Y:S04]  /*55e0*/  LOP3.LUT R0, R0, 0x1, RZ, 0xc0, !PT ;  /* 0x0000000100007812 */ /* 0x000fe800078ec0ff */
[----:B------:R-:W-:Y:S01]  /*55f0*/  ISETP.NE.U32.AND P0, PT, R0, 0x1, PT ;  /* 0x000000010000780c */ /* 0x000fe20003f05070 */
[----:B------:R-:W-:Y:S01]  /*5600*/  @!UPT UIADD3 URZ, UPT, UPT, URZ, URZ, URZ ;  /* 0x000000fffffff290 */ /* 0x000fe2000fffe0ff */
[----:B------:R-:W-:Y:S11]  /*5610*/  @!P5 BRA `(.L_x_91) ;  /* 0x00000000000cd947 */ /* 0x000ff60003800000 */
[----:B------:R-:W-:Y:S04]  /*5620*/  SHF.L.U32 R3, R173, 0x1f, RZ ;  /* 0x0000001fad037819 */ /* 0x000fe800000006ff */
[----:B------:R-:W1:Y:S02]  /*5630*/  SYNCS.PHASECHK.TRANS64.TRYWAIT P1, [UR43+0x80], R3 ;  /* 0x00008003ff0075a7 */ /* 0x000e64000802112b */
[----:B-1----:R-:W-:Y:S05]  /*5640*/  @!P1 BRA `(.L_x_92) ;  /* 0x0000001c00c09947 */ /* 0x002fea0003800000 */
.L_x_91:
[----:B------:R-:W-:Y:S05]  /*5650*/  BSYNC B0 ;  /* 0x0000000000007941 */ /* 0x000fea0003800000 */
.L_x_90:
[----:B------:R2:W4:Y:S01]  /*5660*/  @P0 LDS.128 R92, [R168+UR43+0x200] ;  /* 0x0002002ba85c0984 */ /* 0x0005220008000c00 */
[----:B------:R-:W-:Y:S01]  /*5670*/  UIADD3 UR4, UPT, UPT, UR43, 0x88, URZ ;  /* 0x000000882b047890 */ /* 0x000fe2000fffe0ff */
[----:B------:R-:W-:Y:S02]  /*5680*/  LOP3.LUT R173, R173, 0x1, RZ, 0x3c, !PT ;  /* 0x00000001adad7812 */ /* 0x000fe400078e3cff */
[----:B------:R2:W1:Y:S01]  /*5690*/  @P0 LDS.128 R96, [R178+0x10] ;  /* 0x00001000b2600984 */ /* 0x0004620000000c00 */
[----:B------:R-:W-:Y:S03]  /*56a0*/  UPRMT UR4, UR37, 0x654, UR4 ;  /* 0x0000065425047896 */ /* 0x000fe60008000004 */
[----:B------:R2:W1:Y:S04]  /*56b0*/  @P0 LDS.128 R88, [R177+0x20] ;  /* 0x00002000b1580984 */ /* 0x0004680000000c00 */
[----:B------:R2:W1:Y:S01]  /*56c0*/  @P0 LDS.128 R84, [R176+0x30] ;  /* 0x00003000b0540984 */ /* 0x0004620000000c00 */
[----:B------:R-:W-:Y:S01]  /*56d0*/  @!PT LDS RZ, [RZ] ;  /* 0x00000000fffff984 */ /* 0x000fe20000000800 */
[----:B------:R-:W-:Y:S01]  /*56e0*/  @!PT LDS RZ, [RZ] ;  /* 0x00000000fffff984 */ /* 0x000fe20000000800 */
[----:B------:R-:W-:Y:S01]  /*56f0*/  @!PT LDS RZ, [RZ] ;  /* 0x00000000fffff984 */ /* 0x000fe20000000800 */
[----:B------:R-:W-:Y:S01]  /*5700*/  @!PT LDS RZ, [RZ] ;  /* 0x00000000fffff984 */ /* 0x000fe20000000800 */
[----:B------:R5:W-:Y:S06]  /*5710*/  MEMBAR.ALL.CTA ;  /* 0x0000000000007992 */ /* 0x000bec0000008000 */
[----:B-----5:R-:W5:Y:S02]  /*5720*/  FENCE.VIEW.ASYNC.S ;  /* 0x00000000000073c6 */ /* 0x020f640000000000 */
[----:B-----5:R-:W-:Y:S01]  /*5730*/  SYNCS.ARRIVE.TRANS64.RED.A1T0 RZ, [UR4], RZ ;  /* 0x000000ffffff79a7 */ /* 0x020fe20008100404 */
.L_x_89:
[----:B------:R-:W-:Y:S05]  /*5740*/  BSYNC B1 ;  /* 0x0000000000017941 */ /* 0x000fea0003800000 */
.L_x_88:
[----:B-1----:R-:W-:Y:S04]  /*5750*/  SHF.R.U32.HI R0, RZ, 0x15, R64 ;  /* 0x00000015ff007819 */ /* 0x002fe80000011640 */
[----:B------:R-:W-:Y:S01]  /*5760*/  LOP3.LUT P0, RZ, R0, 0x3, R169, 0x48, !PT ;  /* 0x0000000300ff7812 */ /* 0x000fe200078048a9 */
[----:B------:R-:W-:Y:S01]  /*5770*/  @!UPT UIADD3 URZ, UPT, UPT, URZ, URZ, URZ ;  /* 0x000000fffffff290 */ /* 0x000fe2000fffe0ff */
[----:B------:R-:W-:Y:S11]  /*5780*/  @P4 BRA `(.L_x_93) ;  /* 0x0000000000084947 */ /* 0x000ff60003800000 */
[----:B------:R-:W1:Y:S02]  /*5790*/  SYNCS.PHASECHK.TRANS64.TRYWAIT P1, [R156+URZ+0xc0], R5 ;  /* 0x0000c0059c0075a7 */ /* 0x000e6400080211ff */
[----:B-1----:R-:W-:Y:S05]  /*57a0*/  @!P1 BRA `(.L_x_94) ;  /* 0x0000001c00809947 */ /* 0x002fea0003800000 */
.L_x_93:
[----:B------:R-:W-:Y:S05]  /*57b0*/  @!P0 BRA `(.L_x_95) ;  /* 0x0000000000408947 */ /* 0x000fea0003800000 */
[----:B------:R-:W1:Y:S01]  /*57c0*/  LDCU.64 UR8, c[0x4][0x70] ;  /* 0x01000e00ff0877ac */ /* 0x000e620008000a00 */
[----:B------:R-:W-:Y:S01]  /*57d0*/  MOV R3, 0x0 ;  /* 0x0000000000037802 */ /* 0x000fe20000000f00 */
[----:B------:R-:W-:Y:S02]  /*57e0*/  HFMA2 R12, -RZ, RZ, 0, 5.9604644775390625e-08 ;  /* 0x00000001ff0c7431 */ /* 0x000fe400000001ff */
[----:B------:R-:W-:Y:S02]  /*57f0*/  IMAD.MOV.U32 R8, RZ, RZ, 0x192 ;  /* 0x00000192ff087424 */ /* 0x000fe400078e00ff */
[----:B------:R-:W-:Y:S01]  /*5800*/  IMAD.MOV.U32 R13, RZ, RZ, RZ ;  /* 0x000000ffff0d7224 */ /* 0x000fe200078e00ff */
[----:B------:R-:W5:Y:S01]  /*5810*/  LDCU.64 UR6, c[0x4][0x78] ;  /* 0x01000f00ff0677ac */ /* 0x000f620008000a00 */
[----:B------:R-:W2:Y:S01]  /*5820*/  LDC.64 R2, c[0x4][R3] ;  /* 0x0100000003027b82 */ /* 0x000ea20000000a00 */
[----:B------:R-:W3:Y:S01]  /*5830*/  LDCU.64 UR4, c[0x4][0x10] ;  /* 0x01000200ff0477ac */ /* 0x000ee20008000a00 */
[----:B-1----:R-:W-:Y:S01]  /*5840*/  MOV R5, UR9 ;  /* 0x0000000900057c02 */ /* 0x002fe20008000f00 */
[----:B------:R-:W-:Y:S01]  /*5850*/  IMAD.U32 R4, RZ, RZ, UR8 ;  /* 0x00000008ff047e24 */ /* 0x000fe2000f8e00ff */
[----:B-----5:R-:W-:Y:S01]  /*5860*/  MOV R7, UR7 ;  /* 0x0000000700077c02 */ /* 0x020fe20008000f00 */
[----:B------:R-:W-:Y:S01]  /*5870*/  IMAD.U32 R6, RZ, RZ, UR6 ;  /* 0x00000006ff067e24 */ /* 0x000fe2000f8e00ff */
[----:B---3--:R-:W-:Y:S01]  /*5880*/  MOV R11, UR5 ;  /* 0x00000005000b7c02 */ /* 0x008fe20008000f00 */
[----:B------:R-:W-:Y:S02]  /*5890*/  IMAD.U32 R10, RZ, RZ, UR4 ;  /* 0x00000004ff0a7e24 */ /* 0x000fe4000f8e00ff */
[----:B------:R-:W-:Y:S07]  /*58a0*/  LEPC R20, `(.L_x_95) ;  /* 0x000000001014794e */ /* 0x000fee0000000000 */
[----:B--2-4-:R-:W-:Y:S05]  /*58b0*/  CALL.ABS.NOINC R2 ;  /* 0x0000000002007343 */ /* 0x014fea0003c00000 */
.L_x_95:
[----:B------:R-:W-:Y:S01]  /*58c0*/  LOP3.LUT P0, RZ, R166, 0x60, RZ, 0xc0, !PT ;  /* 0x00000060a6ff7812 */ /* 0x000fe2000780c0ff */
[----:B------:R-:W-:Y:S05]  /*58d0*/  WARPSYNC.ALL ;  /* 0x0000000000007948 */ /* 0x000fea0003800000 */
[----:B------:R-:W-:Y:S01]  /*58e0*/  R2UR UR4, R64 ;  /* 0x00000000400472ca */ /* 0x000fe200000e0000 */
[----:B------:R-:W-:Y:S01]  /*58f0*/  BSSY.RECONVERGENT B0, `(.L_x_96) ;  /* 0x0000121000007945 */ /* 0x000fe20003800200 */
[-C--:B----4-:R-:W-:Y:S02]  /*5900*/  F2FP.F16.E5M2.UNPACK_B R82, R92.reuse ;  /* 0x0000005cff52723e */ /* 0x090fe400020004ff */
[----:B------:R-:W-:Y:S02]  /*5910*/  F2FP.F16.E5M2.UNPACK_B R109, R92.H1 ;  /* 0x0000005cff6d723e */ /* 0x000fe400030004ff */
[-C--:B------:R-:W-:Y:S01]  /*5920*/  F2FP.F16.E5M2.UNPACK_B R107, R93.reuse ;  /* 0x0000005dff6b723e */ /* 0x080fe200020004ff */
[--C-:B------:R-:W-:Y:S01]  /*5930*/  HADD2.F32 R80, -RZ, R82.reuse.H0_H0 ;  /* 0x20000052ff507230 */ /* 0x100fe20000004100 */
[----:B------:R-:W-:Y:S01]  /*5940*/  F2FP.F16.E5M2.UNPACK_B R105, R93.H1 ;  /* 0x0000005dff69723e */ /* 0x000fe200030004ff */
[----:B------:R-:W-:Y:S01]  /*5950*/  HADD2.F32 R82, -RZ, R82.H1_H1 ;  /* 0x30000052ff527230 */ /* 0x000fe20000004100 */
[-C--:B------:R-:W-:Y:S01]  /*5960*/  F2FP.F16.E5M2.UNPACK_B R130, R84.reuse ;  /* 0x00000054ff82723e */ /* 0x080fe200020004ff */
[--C-:B------:R-:W-:Y:S01]  /*5970*/  HADD2.F32 R83, -RZ, R109.reuse.H0_H0 ;  /* 0x2000006dff537230 */ /* 0x100fe20000004100 */
[----:B------:R-:W-:Y:S01]  /*5980*/  F2FP.F16.E5M2.UNPACK_B R132, R84.H1 ;  /* 0x00000054ff84723e */ /* 0x000fe200030004ff */
[----:B------:R-:W3:Y:S01]  /*5990*/  LDTM.x64 R4, tmem[UR4] ;  /* 0x00000004000479ee */ /* 0x000ee20008340000 */
[----:B------:R-:W-:Y:S01]  /*59a0*/  NOP ;  /* 0x0000000000007918 */ /* 0x000fe20000000000 */
[----:B------:R-:W-:Y:S01]  /*59b0*/  R2UR UR5, R156 ;  /* 0x000000009c0572ca */ /* 0x000fe200000e0000 */
[--C-:B------:R-:W-:Y:S01]  /*59c0*/  HADD2.F32 R129, -RZ, R130.reuse.H0_H0 ;  /* 0x20000082ff817230 */ /* 0x100fe20000004100 */
[----:B------:R-:W-:Y:S01]  /*59d0*/  F2FP.F16.E5M2.UNPACK_B R93, R94 ;  /* 0x0000005eff5d723e */ /* 0x000fe200020004ff */
[----:B------:R-:W-:Y:S01]  /*59e0*/  HADD2.F32 R130, -RZ, R130.H1_H1 ;  /* 0x30000082ff827230 */ /* 0x000fe20000004100 */
[-C--:B------:R-:W-:Y:S01]  /*59f0*/  F2FP.F16.E5M2.UNPACK_B R134, R85.reuse ;  /* 0x00000055ff86723e */ /* 0x080fe200020004ff */
[----:B------:R-:W-:Y:S01]  /*5a00*/  HADD2.F32 R84, -RZ, R109.H1_H1 ;  /* 0x3000006dff547230 */ /* 0x000fe20000004100 */
[----:B------:R-:W-:Y:S01]  /*5a10*/  F2FP.F16.E5M2.UNPACK_B R136, R85.H1 ;  /* 0x00000055ff88723e */ /* 0x000fe200030004ff */
[--C-:B------:R-:W-:Y:S01]  /*5a20*/  HADD2.F32 R85, -RZ, R107.reuse.H0_H0 ;  /* 0x2000006bff557230 */ /* 0x100fe20000004100 */
[-C--:B------:R-:W-:Y:S01]  /*5a30*/  F2FP.F16.E5M2.UNPACK_B R138, R86.reuse ;  /* 0x00000056ff8a723e */ /* 0x080fe200020004ff */
[--C-:B------:R-:W-:Y:S01]  /*5a40*/  HADD2.F32 R133, -RZ, R134.reuse.H0_H0 ;  /* 0x20000086ff857230 */ /* 0x100fe20000004100 */
[----:B------:R-:W-:Y:S01]  /*5a50*/  F2FP.F16.E5M2.UNPACK_B R140, R86.H1 ;  /* 0x00000056ff8c723e */ /* 0x000fe200030004ff */
[----:B------:R-:W-:Y:S01]  /*5a60*/  HADD2.F32 R86, -RZ, R107.H1_H1 ;  /* 0x3000006bff567230 */ /* 0x000fe20000004100 */
[----:B------:R-:W-:Y:S01]  /*5a70*/  F2FP.F16.E5M2.UNPACK_B R142, R87 ;  /* 0x00000057ff8e723e */ /* 0x000fe200020004ff */
[----:B------:R-:W-:Y:S01]  /*5a80*/  UIADD3 UR5, UPT, UPT, UR5, 0xe0, URZ ;  /* 0x000000e005057890 */ /* 0x000fe2000fffe0ff */
[----:B------:R-:W-:Y:S01]  /*5a90*/  HADD2.F32 R134, -RZ, R134.H1_H1 ;  /* 0x30000086ff867230 */ /* 0x000fe20000004100 */
[----:B------:R-:W-:Y:S01]  /*5aa0*/  F2FP.F16.E5M2.UNPACK_B R114, R88 ;  /* 0x00000058ff72723e */ /* 0x000fe200020004ff */
[--C-:B------:R-:W-:Y:S01]  /*5ab0*/  HADD2.F32 R137, -RZ, R138.reuse.H0_H0 ;  /* 0x2000008aff897230 */ /* 0x100fe20000004100 */
[----:B------:R-:W-:Y:S01]  /*5ac0*/  UPRMT UR5, UR37, 0x654, UR5 ;  /* 0x0000065425057896 */ /* 0x000fe20008000005 */
[----:B------:R-:W-:Y:S01]  /*5ad0*/  HADD2.F32 R138, -RZ, R138.H1_H1 ;  /* 0x3000008aff8a7230 */ /* 0x000fe20000004100 */
[-C--:B------:R-:W-:Y:S01]  /*5ae0*/  F2FP.F16.E5M2.UNPACK_B R118, R89.reuse ;  /* 0x00000059ff76723e */ /* 0x080fe200020004ff */
[--C-:B------:R-:W-:Y:S01]  /*5af0*/  HADD2.F32 R113, -RZ, R114.reuse.H0_H0 ;  /* 0x20000072ff717230 */ /* 0x100fe20000004100 */
[----:B------:R-:W-:Y:S01]  /*5b00*/  F2FP.F16.E5M2.UNPACK_B R120, R89.H1 ;  /* 0x00000059ff78723e */ /* 0x000fe200030004ff */
[C---:B---3--:R-:W-:Y:S01]  /*5b10*/  FMUL R4, R78.reuse, R4 ;  /* 0x000000044e047220 */ /* 0x048fe20000400000 */
[C---:B------:R-:W-:Y:S01]  /*5b20*/  FMUL R5, R78.reuse, R5 ;  /* 0x000000054e057220 */ /* 0x040fe20000400000 */
[C---:B------:R-:W-:Y:S01]  /*5b30*/  FMUL R8, R78.reuse, R8 ;  /* 0x000000084e087220 */ /* 0x040fe20000400000 */
[C---:B------:R-:W-:Y:S01]  /*5b40*/  FMUL R9, R78.reuse, R9 ;  /* 0x000000094e097220 */ /* 0x040fe20000400000 */
[----:B------:R-:W-:Y:S01]  /*5b50*/  SYNCS.ARRIVE.TRANS64.RED.A1T0 RZ, [UR5], RZ ;  /* 0x000000ffffff79a7 */ /* 0x000fe20008100405 */
[C---:B------:R-:W-:Y:S01]  /*5b60*/  FFMA R4, R81.reuse, R80, R4 ;  /* 0x0000005051047223 */ /* 0x040fe20000000004 */
[C---:B------:R-:W-:Y:S01]  /*5b70*/  FFMA R5, R81.reuse, R82, R5 ;  /* 0x0000005251057223 */ /* 0x040fe20000000005 */
[----:B------:R-:W-:Y:S02]  /*5b80*/  HADD2.F32 R89, -RZ, R93.H0_H0 ;  /* 0x2000005dff597230 */ /* 0x000fe40000004100 */
[C---:B------:R-:W-:Y:S01]  /*5b90*/  FMUL R12, R78.reuse, R12 ;  /* 0x0000000c4e0c7220 */ /* 0x040fe20000400000 */
        /* <DEDUP_REMOVED lines=11> */
[----:B------:R-:W-:Y:S02]  /*5c50*/  HADD2.F32 R114, -RZ, R114.H1_H1 ;  /* 0x30000072ff727230 */ /* 0x000fe40000004100 */
[C---:B------:R-:W-:Y:S01]  /*5c60*/  FMUL R32, R78.reuse, R36 ;  /* 0x000000244e207220 */ /* 0x040fe20000400000 */
[C---:B------:R-:W-:Y:S01]  /*5c70*/  FMUL R33, R78.reuse, R37 ;  /* 0x000000254e217220 */ /* 0x040fe20000400000 */
[--C-:B------:R-:W-:Y:S02]  /*5c80*/  HADD2.F32 R117, -RZ, R118.reuse.H0_H0 ;  /* 0x20000076ff757230 */ /* 0x100fe40000004100 */
[C---:B------:R-:W-:Y:S01]  /*5c90*/  FMUL R36, R78.reuse, R40 ;  /* 0x000000284e247220 */ /* 0x040fe20000400000 */
[----:B------:R-:W-:Y:S02]  /*5ca0*/  HADD2.F32 R118, -RZ, R118.H1_H1 ;  /* 0x30000076ff767230 */ /* 0x000fe40000004100 */
        /* <DEDUP_REMOVED lines=8> */
[----:B------:R-:W-:Y:S01]  /*5d30*/  F2FP.F16.E5M2.UNPACK_B R92, R94.H1 ;  /* 0x0000005eff5c723e */ /* 0x000fe200030004ff */
[C---:B------:R-:W-:Y:S01]  /*5d40*/  FMUL R53, R78.reuse, R57 ;  /* 0x000000394e357220 */ /* 0x040fe20000400000 */
[C---:B------:R-:W-:Y:S01]  /*5d50*/  FMUL R56, R78.reuse, R60 ;  /* 0x0000003c4e387220 */ /* 0x040fe20000400000 */
[----:B------:R-:W-:Y:S01]  /*5d60*/  F2FP.F16.E5M2.UNPACK_B R141, R87.H1 ;  /* 0x00000057ff8d723e */ /* 0x000fe200030004ff */
[C---:B------:R-:W-:Y:S01]  /*5d70*/  FMUL R57, R78.reuse, R61 ;  /* 0x0000003d4e397220 */ /* 0x040fe20000400000 */
[----:B------:R-:W-:Y:S02]  /*5d80*/  HADD2.F32 R80, -RZ, R142.H1_H1 ;  /* 0x3000008eff507230 */ /* 0x000fe40000004100 */
[C---:B------:R-:W-:Y:S01]  /*5d90*/  FMUL R60, R78.reuse, R64 ;  /* 0x000000404e3c7220 */ /* 0x040fe20000400000 */
[----:B------:R-:W-:Y:S01]  /*5da0*/  F2FP.F16.E5M2.UNPACK_B R116, R88.H1 ;  /* 0x00000058ff74723e */ /* 0x000fe200030004ff */
[C---:B------:R-:W-:Y:S01]  /*5db0*/  FMUL R61, R78.reuse, R65 ;  /* 0x000000414e3d7220 */ /* 0x040fe20000400000 */
[C---:B------:R-:W-:Y:S01]  /*5dc0*/  FMUL R6, R78.reuse, R6 ;  /* 0x000000064e067220 */ /* 0x040fe20000400000 */
[----:B------:R-:W-:Y:S01]  /*5dd0*/  F2FP.F16.E5M2.UNPACK_B R94, R95 ;  /* 0x0000005fff5e723e */ /* 0x000fe200020004ff */
[C---:B------:R-:W-:Y:S01]  /*5de0*/  FMUL R7, R78.reuse, R7 ;  /* 0x000000074e077220 */ /* 0x040fe20000400000 */
[--C-:B------:R-:W-:Y:S02]  /*5df0*/  HADD2.F32 R87, -RZ, R105.reuse.H0_H0 ;  /* 0x20000069ff577230 */ /* 0x100fe40000004100 */
[C---:B------:R-:W-:Y:S01]  /*5e00*/  FFMA R6, R81.reuse, R83, R6 ;  /* 0x0000005351067223 */ /* 0x040fe20000000006 */
[----:B------:R-:W-:Y:S01]  /*5e10*/  F2FP.F16.E5M2.UNPACK_B R122, R90 ;  /* 0x0000005aff7a723e */ /* 0x000fe200020004ff */
[C---:B------:R-:W-:Y:S01]  /*5e20*/  FFMA R7, R81.reuse, R84, R7 ;  /* 0x0000005451077223 */ /* 0x040fe20000000007 */
[C---:B------:R-:W-:Y:S01]  /*5e30*/  FFMA R8, R81.reuse, R85, R8 ;  /* 0x0000005551087223 */ /* 0x040fe20000000008 */
[----:B------:R-:W-:Y:S01]  /*5e40*/  F2FP.F16.E5M2.UNPACK_B R124, R90.H1 ;  /* 0x0000005aff7c723e */ /* 0x000fe200030004ff */
[----:B------:R-:W-:Y:S02]  /*5e50*/  HADD2.F32 R88, -RZ, R105.H1_H1 ;  /* 0x30000069ff587230 */ /* 0x000fe40000004100 */
[----:B------:R-:W-:Y:S01]  /*5e60*/  FFMA R9, R81, R86, R9 ;  /* 0x0000005651097223 */ /* 0x000fe20000000009 */
[----:B------:R-:W-:Y:S01]  /*5e70*/  F2FP.SATFINITE.E5M2.F32.PACK_AB_MERGE_C R156, R7, R6, RZ ;  /* 0x00000006079c723e */ /* 0x000fe200048060ff */
[----:B------:R-:W-:Y:S02]  /*5e80*/  HADD2.F32 R90, -RZ, R93.H1_H1 ;  /* 0x3000005dff5a7230 */ /* 0x000fe40000004100 */
[C---:B------:R-:W-:Y:S01]  /*5e90*/  FMUL R10, R78.reuse, R10 ;  /* 0x0000000a4e0a7220 */ /* 0x040fe20000400000 */
[--C-:B------:R-:W-:Y:S01]  /*5ea0*/  HADD2.F32 R93, -RZ, R94.reuse.H0_H0 ;  /* 0x2000005eff5d7230 */ /* 0x100fe20000004100 */
[----:B------:R-:W-:Y:S01]  /*5eb0*/  F2FP.SATFINITE.E5M2.F32.PACK_AB_MERGE_C R156, R5, R4, R156 ;  /* 0x00000004059c723e */ /* 0x000fe2000480609c */
[----:B------:R-:W-:Y:S02]  /*5ec0*/  HADD2.F32 R94, -RZ, R94.H1_H1 ;  /* 0x3000005eff5e7230 */ /* 0x000fe40000004100 */
[C---:B------:R-:W-:Y:S01]  /*5ed0*/  FFMA R10, R81.reuse, R87, R10 ;  /* 0x00000057510a7223 */ /* 0x040fe2000000000a */
[--C-:B------:R-:W-:Y:S02]  /*5ee0*/  HADD2.F32 R121, -RZ, R122.reuse.H0_H0 ;  /* 0x2000007aff797230 */ /* 0x100fe40000004100 */
[C---:B------:R-:W-:Y:S01]  /*5ef0*/  FMUL R11, R78.reuse, R11 ;  /* 0x0000000b4e0b7220 */ /* 0x040fe20000400000 */
[----:B------:R-:W-:Y:S01]  /*5f00*/  F2FP.F16.E5M2.UNPACK_B R126, R91 ;  /* 0x0000005bff7e723e */ /* 0x000fe200020004ff */
[----:B------:R-:W-:Y:S01]  /*5f10*/  HADD2.F32 R122, -RZ, R122.H1_H1 ;  /* 0x3000007aff7a7230 */ /* 0x000fe20000004100 */
[----:B------:R-:W-:Y:S01]  /*5f20*/  F2FP.F16.E5M2.UNPACK_B R103, R95.H1 ;  /* 0x0000005fff67723e */ /* 0x000fe200030004ff */
[C---:B------:R-:W-:Y:S01]  /*5f30*/  FFMA R11, R81.reuse, R88, R11 ;  /* 0x00000058510b7223 */ /* 0x040fe2000000000b */
[----:B------:R-:W-:Y:S01]  /*5f40*/  F2FP.F16.E5M2.UNPACK_B R128, R91.H1 ;  /* 0x0000005bff80723e */ /* 0x000fe200030004ff */
[----:B------:R-:W-:Y:S02]  /*5f50*/  HADD2.F32 R91, -RZ, R92.H0_H0 ;  /* 0x2000005cff5b7230 */ /* 0x000fe40000004100 */
[C---:B------:R-:W-:Y:S01]  /*5f60*/  FFMA R12, R81.reuse, R89, R12 ;  /* 0x00000059510c7223 */ /* 0x040fe2000000000c */
[----:B------:R-:W-:Y:S01]  /*5f70*/  FFMA R13, R81, R90, R13 ;  /* 0x0000005a510d7223 */ /* 0x000fe2000000000d */
[----:B------:R-:W-:Y:S01]  /*5f80*/  F2FP.SATFINITE.E5M2.F32.PACK_AB_MERGE_C R157, R11, R10, RZ ;  /* 0x0000000a0b9d723e */ /* 0x000fe200048060ff */
[--C-:B------:R-:W-:Y:S01]  /*5f90*/  HADD2.F32 R125, -RZ, R126.reuse.H0_H0 ;  /* 0x2000007eff7d7230 */ /* 0x100fe20000004100 */
[----:B------:R-:W-:Y:S01]  /*5fa0*/  F2FP.F16.E5M2.UNPACK_B R101, R96 ;  /* 0x00000060ff65723e */ /* 0x000fe200020004ff */
[----:B------:R-:W-:Y:S01]  /*5fb0*/  HADD2.F32 R126, -RZ, R126.H1_H1 ;  /* 0x3000007eff7e7230 */ /* 0x000fe20000004100 */
[----:B------:R-:W-:Y:S01]  /*5fc0*/  F2FP.SATFINITE.E5M2.F32.PACK_AB_MERGE_C R157, R9, R8, R157 ;  /* 0x00000008099d723e */ /* 0x000fe2000480609d */
[----:B------:R-:W-:Y:S02]  /*5fd0*/  HADD2.F32 R83, -RZ, R142.H0_H0 ;  /* 0x2000008eff537230 */ /* 0x000fe40000004100 */
[C---:B------:R-:W-:Y:S01]  /*5fe0*/  FMUL R14, R78.reuse, R14 ;  /* 0x0000000e4e0e7220 */ /* 0x040fe20000400000 */
[----:B------:R-:W-:Y:S02]  /*5ff0*/  HADD2.F32 R92, -RZ, R92.H1_H1 ;  /* 0x3000005cff5c7230 */ /* 0x000fe40000004100 */
[C---:B------:R-:W-:Y:S01]  /*6000*/  FMUL R15, R78.reuse, R15 ;  /* 0x0000000f4e0f7220 */ /* 0x040fe20000400000 */
[----:B------:R-:W-:Y:S01]  /*6010*/  F2FP.F16.E5M2.UNPACK_B R100, R96.H1 ;  /* 0x00000060ff64723e */ /* 0x000fe200030004ff */
[--C-:B------:R-:W-:Y:S02]  /*6020*/  HADD2.F32 R95, -RZ, R103.reuse.H0_H0 ;  /* 0x20000067ff5f7230 */ /* 0x100fe40000004100 */
[C---:B------:R-:W-:Y:S01]  /*6030*/  FFMA R14, R81.reuse, R91, R14 ;  /* 0x0000005b510e7223 */ /* 0x040fe2000000000e */
[C---:B------:R-:W-:Y:S01]  /*6040*/  FFMA R15, R81.reuse, R92, R15 ;  /* 0x0000005c510f7223 */ /* 0x040fe2000000000f */
[C---:B------:R-:W-:Y:S01]  /*6050*/  FFMA R16, R81.reuse, R93, R16 ;  /* 0x0000005d51107223 */ /* 0x040fe20000000010 */
[----:B------:R-:W-:Y:S01]  /*6060*/  FFMA R17, R81, R94, R17 ;  /* 0x0000005e51117223 */ /* 0x000fe20000000011 */
[-C--:B------:R-:W-:Y:S01]  /*6070*/  F2FP.F16.E5M2.UNPACK_B R102, R97.reuse ;  /* 0x00000061ff66723e */ /* 0x080fe200020004ff */
[----:B------:R-:W-:Y:S01]  /*6080*/  HADD2.F32 R96, -RZ, R103.H1_H1 ;  /* 0x30000067ff607230 */ /* 0x000fe20000004100 */
[----:B------:R-:W-:Y:S01]  /*6090*/  F2FP.SATFINITE.E5M2.F32.PACK_AB_MERGE_C R158, R15, R14, RZ ;  /* 0x0000000e0f9e723e */ /* 0x000fe200048060ff */
[C---:B------:R-:W-:Y:S01]  /*60a0*/  FMUL R18, R78.reuse, R18 ;  /* 0x000000124e127220 */ /* 0x040fe20000400000 */
[----:B------:R-:W-:Y:S01]  /*60b0*/  F2FP.F16.E5M2.UNPACK_B R104, R97.H1 ;  /* 0x00000061ff68723e */ /* 0x000fe200030004ff */
[--C-:B------:R-:W-:Y:S01]  /*60c0*/  HADD2.F32 R97, -RZ, R101.reuse.H0_H0 ;  /* 0x20000065ff617230 */ /* 0x100fe20000004100 */
[----:B------:R-:W-:Y:S01]  /*60d0*/  F2FP.SATFINITE.E5M2.F32.PACK_AB_MERGE_C R158, R13, R12, R158 ;  /* 0x0000000c0d9e723e */ /* 0x000fe2000480609e */
[C---:B------:R-:W-:Y:S01]  /*60e0*/  FFMA R18, R81.reuse, R95, R18 ;  /* 0x0000005f51127223 */ /* 0x040fe20000000012 */
[----:B------:R-:W-:Y:S01]  /*60f0*/  F2FP.F16.E5M2.UNPACK_B R110, R99 ;  /* 0x00000063ff6e723e */ /* 0x000fe200020004ff */
[C---:B------:R-:W-:Y:S01]  /*6100*/  FMUL R19, R78.reuse, R19 ;  /* 0x000000134e137220 */ /* 0x040fe20000400000 */
[----:B------:R-:W-:Y:S01]  /*6110*/  F2FP.F16.E5M2.UNPACK_B R112, R99.H1 ;  /* 0x00000063ff70723e */ /* 0x000fe200030004ff */
[----:B------:R-:W-:Y:S01]  /*6120*/  HADD2.F32 R99, -RZ, R101.H1_H1 ;  /* 0x30000065ff637230 */ /* 0x000fe20000004100 */
[-C--:B------:R-:W-:Y:S01]  /*6130*/  F2FP.F16.E5M2.UNPACK_B R106, R98.reuse ;  /* 0x00000062ff6a723e */ /* 0x080fe200020004ff */
[----:B------:R-:W-:Y:S01]  /*6140*/  HADD2.F32 R101, -RZ, R102.H0_H0 ;  /* 0x20000066ff657230 */ /* 0x000fe20000004100 */
[----:B------:R-:W-:Y:S01]  /*6150*/  F2FP.F16.E5M2.UNPACK_B R108, R98.H1 ;  /* 0x00000062ff6c723e */ /* 0x000fe200030004ff */
[----:B------:R-:W-:Y:S02]  /*6160*/  HADD2.F32 R98, -RZ, R100.H0_H0 ;  /* 0x20000064ff627230 */ /* 0x000fe40000004100 */
[C---:B------:R-:W-:Y:S01]  /*6170*/  FFMA R19, R81.reuse, R96, R19 ;  /* 0x0000006051137223 */ /* 0x040fe20000000013 */
[C---:B------:R-:W-:Y:S01]  /*6180*/  FFMA R0, R81.reuse, R97, R0 ;  /* 0x0000006151007223 */ /* 0x040fe20000000000 */
[----:B------:R-:W-:Y:S01]  /*6190*/  FFMA R2, R81, R99, R2 ;  /* 0x0000006351027223 */ /* 0x000fe20000000002 */
[----:B------:R-:W-:Y:S02]  /*61a0*/  HADD2.F32 R102, -RZ, R102.H1_H1 ;  /* 0x30000066ff667230 */ /* 0x000fe40000004100 */
[C---:B------:R-:W-:Y:S01]  /*61b0*/  FMUL R3, R78.reuse, R22 ;  /* 0x000000164e037220 */ /* 0x040fe20000400000 */
[----:B------:R-:W-:Y:S01]  /*61c0*/  HADD2.F32 R100, -RZ, R100.H1_H1 ;  /* 0x30000064ff647230 */ /* 0x000fe20000004100 */
[----:B------:R-:W-:Y:S01]  /*61d0*/  F2FP.SATFINITE.E5M2.F32.PACK_AB_MERGE_C R159, R19, R18, RZ ;  /* 0x00000012139f723e */ /* 0x000fe200048060ff */
[--C-:B------:R-:W-:Y:S02]  /*61e0*/  HADD2.F32 R105, -RZ, R106.reuse.H0_H0 ;  /* 0x2000006aff697230 */ /* 0x100fe40000004100 */
[----:B------:R-:W-:Y:S01]  /*61f0*/  FFMA R3, R81, R98, R3 ;  /* 0x0000006251037223 */ /* 0x000fe20000000003 */
[----:B------:R-:W-:Y:S01]  /*6200*/  HADD2.F32 R106, -RZ, R106.H1_H1 ;  /* 0x3000006aff6a7230 */ /* 0x000fe20000004100 */
[----:B------:R-:W-:Y:S01]  /*6210*/  F2FP.SATFINITE.E5M2.F32.PACK_AB_MERGE_C R159, R17, R16, R159 ;  /* 0x00000010119f723e */ /* 0x000fe2000480609f */
[----:B------:R-:W-:Y:S02]  /*6220*/  HADD2.F32 R109, -RZ, R110.H0_H0 ;  /* 0x2000006eff6d7230 */ /* 0x000fe40000004100 */
[C---:B------:R-:W-:Y:S01]  /*6230*/  FMUL R23, R78.reuse, R23 ;  /* 0x000000174e177220 */ /* 0x040fe20000400000 */
[--C-:B------:R-:W-:Y:S02]  /*6240*/  HADD2.F32 R103, -RZ, R104.reuse.H0_H0 ;  /* 0x20000068ff677230 */ /* 0x100fe40000004100 */
[C---:B------:R-:W-:Y:S01]  /*6250*/  FMUL R22, R78.reuse, R26 ;  /* 0x0000001a4e167220 */ /* 0x040fe20000400000 */
[----:B------:R-:W-:Y:S01]  /*6260*/  HADD2.F32 R104, -RZ, R104.H1_H1 ;  /* 0x30000068ff687230 */ /* 0x000fe20000004100 */
[----:B------:R1:W-:Y:S01]  /*6270*/  STS.128 [R168+UR43+0x2200], R156 ;  /* 0x0022009ca8007988 */ /* 0x0003e20008000c2b */
[C---:B------:R-:W-:Y:S01]  /*6280*/  FFMA R23, R81.reuse, R100, R23 ;  /* 0x0000006451177223 */ /* 0x040fe20000000017 */
[C---:B------:R-:W-:Y:S01]  /*6290*/  FFMA R20, R81.reuse, R101, R20 ;  /* 0x0000006551147223 */ /* 0x040fe20000000014 */
[C---:B------:R-:W-:Y:S01]  /*62a0*/  FFMA R21, R81.reuse, R102, R21 ;  /* 0x0000006651157223 */ /* 0x040fe20000000015 */
[----:B------:R-:W-:Y:S01]  /*62b0*/  FFMA R22, R81, R103, R22 ;  /* 0x0000006751167223 */ /* 0x000fe20000000016 */
[----:B------:R-:W-:Y:S01]  /*62c0*/  HADD2.F32 R110, -RZ, R110.H1_H1 ;  /* 0x3000006eff6e7230 */ /* 0x000fe20000004100 */
[----:B------:R-:W-:Y:S01]  /*62d0*/  F2FP.SATFINITE.E5M2.F32.PACK_AB_MERGE_C R161, R23, R3, RZ ;  /* 0x0000000317a1723e */ /* 0x000fe200048060ff */
[C---:B------:R-:W-:Y:S01]  /*62e0*/  FMUL R27, R78.reuse, R27 ;  /* 0x0000001b4e1b7220 */ /* 0x040fe20000400000 */
[--C-:B------:R-:W-:Y:S02]  /*62f0*/  HADD2.F32 R107, -RZ, R108.reuse.H0_H0 ;  /* 0x2000006cff6b7230 */ /* 0x100fe40000004100 */
[----:B------:R-:W-:Y:S01]  /*6300*/  FMUL R26, R78, R30 ;  /* 0x0000001e4e1a7220 */ /* 0x000fe20000400000 */
[----:B------:R-:W-:Y:S01]  /*6310*/  HADD2.F32 R108, -RZ, R108.H1_H1 ;  /* 0x3000006cff6c7230 */ /* 0x000fe20000004100 */
[----:B------:R-:W-:Y:S01]  /*6320*/  F2FP.SATFINITE.E5M2.F32.PACK_AB_MERGE_C R160, R2, R0, R161 ;  /* 0x0000000002a0723e */ /* 0x000fe200048060a1 */
[C---:B------:R-:W-:Y:S01]  /*6330*/  FFMA R27, R81.reuse, R104, R27 ;  /* 0x00000068511b7223 */ /* 0x040fe2000000001b */
[C---:B------:R-:W-:Y:S01]  /*6340*/  FFMA R24, R81.reuse, R105, R24 ;  /* 0x0000006951187223 */ /* 0x040fe20000000018 */
[C---:B------:R-:W-:Y:S01]  /*6350*/  FFMA R25, R81.reuse, R106, R25 ;  /* 0x0000006a51197223 */ /* 0x040fe20000000019 */
[----:B------:R-:W-:Y:S01]  /*6360*/  FFMA R26, R81, R107, R26 ;  /* 0x0000006b511a7223 */ /* 0x000fe2000000001a */
[C---:B------:R-:W-:Y:S01]  /*6370*/  FMUL R31, R78.reuse, R31 ;  /* 0x0000001f4e1f7220 */ /* 0x040fe20000400000 */
[--C-:B------:R-:W-:Y:S01]  /*6380*/  HADD2.F32 R111, -RZ, R112.reuse.H0_H0 ;  /* 0x20000070ff6f7230 */ /* 0x100fe20000004100 */
[----:B------:R-:W-:Y:S01]  /*6390*/  F2FP.SATFINITE.E5M2.F32.PACK_AB_MERGE_C R162, R27, R22, RZ ;  /* 0x000000161ba2723e */ /* 0x000fe200048060ff */
[----:B------:R-:W-:Y:S02]  /*63a0*/  HADD2.F32 R112, -RZ, R112.H1_H1 ;  /* 0x30000070ff707230 */ /* 0x000fe40000004100 */
[C---:B------:R-:W-:Y:S01]  /*63b0*/  FFMA R31, R81.reuse, R108, R31 ;  /* 0x0000006c511f7223 */ /* 0x040fe2000000001f */
[----:B------:R-:W-:Y:S01]  /*63c0*/  FFMA R28, R81, R109, R28 ;  /* 0x0000006d511c7223 */ /* 0x000fe2000000001c */
[----:B------:R-:W-:Y:S01]  /*63d0*/  F2FP.SATFINITE.E5M2.F32.PACK_AB_MERGE_C R161, R21, R20, R162 ;  /* 0x0000001415a1723e */ /* 0x000fe200048060a2 */
[----:B------:R-:W-:Y:S01]  /*63e0*/  FFMA R29, R81, R110, R29 ;  /* 0x0000006e511d7223 */ /* 0x000fe2000000001d */
[C---:B------:R-:W-:Y:S01]  /*63f0*/  FMUL R30, R78.reuse, R34 ;  /* 0x000000224e1e7220 */ /* 0x040fe20000400000 */
[----:B------:R-:W-:Y:S01]  /*6400*/  F2FP.SATFINITE.E5M2.F32.PACK_AB_MERGE_C R163, R31, R26, RZ ;  /* 0x0000001a1fa3723e */ /* 0x000fe200048060ff */
[C---:B------:R-:W-:Y:S01]  /*6410*/  FMUL R35, R78.reuse, R35 ;  /* 0x000000234e237220 */ /* 0x040fe20000400000 */
[--C-:B------:R-:W-:Y:S02]  /*6420*/  HADD2.F32 R115, -RZ, R116.reuse.H0_H0 ;  /* 0x20000074ff737230 */ /* 0x100fe40000004100 */
[----:B------:R-:W-:Y:S01]  /*6430*/  FFMA R30, R81, R111, R30 ;  /* 0x0000006f511e7223 */ /* 0x000fe2000000001e */
[----:B------:R-:W-:Y:S01]  /*6440*/  F2FP.SATFINITE.E5M2.F32.PACK_AB_MERGE_C R162, R25, R24, R163 ;  /* 0x0000001819a2723e */ /* 0x000fe200048060a3 */
[C---:B------:R-:W-:Y:S01]  /*6450*/  FFMA R35, R81.reuse, R112, R35 ;  /* 0x0000007051237223 */ /* 0x040fe20000000023 */
[C---:B------:R-:W-:Y:S01]  /*6460*/  FFMA R32, R81.reuse, R113, R32 ;  /* 0x0000007151207223 */ /* 0x040fe20000000020 */
[----:B------:R-:W-:Y:S01]  /*6470*/  FFMA R33, R81, R114, R33 ;  /* 0x0000007251217223 */ /* 0x000fe20000000021 */
[----:B------:R-:W-:Y:S02]  /*6480*/  HADD2.F32 R116, -RZ, R116.H1_H1 ;  /* 0x30000074ff747230 */ /* 0x000fe40000004100 */
        /* <DEDUP_REMOVED lines=9> */
[----:B------:R-:W-:Y:S01]  /*6520*/  HADD2.F32 R120, -RZ, R120.H1_H1 ;  /* 0x30000078ff787230 */ /* 0x000fe20000004100 */
[----:B------:R1:W-:Y:S01]  /*6530*/  STS.128 [R178+0x2010], R160 ;  /* 0x002010a0b2007388 */ /* 0x0003e20000000c00 */
[----:B------:R-:W-:Y:S01]  /*6540*/  F2FP.SATFINITE.E5M2.F32.PACK_AB_MERGE_C R184, R39, R34, RZ ;  /* 0x0000002227b8723e */ /* 0x000fe200048060ff */
[C---:B------:R-:W-:Y:S01]  /*6550*/  FMUL R38, R78.reuse, R42 ;  /* 0x0000002a4e267220 */ /* 0x040fe20000400000 */
[C---:B------:R-:W-:Y:S01]  /*6560*/  FMUL R43, R78.reuse, R43 ;  /* 0x0000002b4e2b7220 */ /* 0x040fe20000400000 */
[--C-:B------:R-:W-:Y:S01]  /*6570*/  HADD2.F32 R123, -RZ, R124.reuse.H0_H0 ;  /* 0x2000007cff7b7230 */ /* 0x100fe20000004100 */
[----:B------:R-:W-:Y:S01]  /*6580*/  F2FP.SATFINITE.E5M2.F32.PACK_AB_MERGE_C R184, R33, R32, R184 ;  /* 0x0000002021b8723e */ /* 0x000fe200048060b8 */
[C---:B------:R-:W-:Y:S01]  /*6590*/  FFMA R38, R81.reuse, R119, R38 ;  /* 0x0000007751267223 */ /* 0x040fe20000000026 */
        /* <DEDUP_REMOVED lines=12> */
[C---:B------:R-:W-:Y:S01]  /*6660*/  FFMA R45, R81.reuse, R126, R45 ;  /* 0x0000007e512d7223 */ /* 0x040fe2000000002d */
[----:B------:R-:W-:Y:S02]  /*6670*/  HADD2.F32 R128, -RZ, R128.H1_H1 ;  /* 0x30000080ff807230 */ /* 0x000fe40000004100 */
[C---:B------:R-:W-:Y:S01]  /*6680*/  FMUL R46, R78.reuse, R50 ;  /* 0x000000324e2e7220 */ /* 0x040fe20000400000 */
[C---:B------:R-:W-:Y:S01]  /*6690*/  FMUL R51, R78.reuse, R51 ;  /* 0x000000334e337220 */ /* 0x040fe20000400000 */
[--C-:B------:R-:W-:Y:S02]  /*66a0*/  HADD2.F32 R131, -RZ, R132.reuse.H0_H0 ;  /* 0x20000084ff837230 */ /* 0x100fe40000004100 */
[C---:B------:R-:W-:Y:S01]  /*66b0*/  FMUL R50, R78.reuse, R54 ;  /* 0x000000364e327220 */ /* 0x040fe20000400000 */
[C---:B------:R-:W-:Y:S01]  /*66c0*/  FFMA R46, R81.reuse, R127, R46 ;  /* 0x0000007f512e7223 */ /* 0x040fe2000000002e */
[----:B------:R-:W-:Y:S02]  /*66d0*/  HADD2.F32 R132, -RZ, R132.H1_H1 ;  /* 0x30000084ff847230 */ /* 0x000fe40000004100 */
[C---:B------:R-:W-:Y:S01]  /*66e0*/  FFMA R51, R81.reuse, R128, R51 ;  /* 0x0000008051337223 */ /* 0x040fe20000000033 */
[C---:B------:R-:W-:Y:S01]  /*66f0*/  FMUL R55, R78.reuse, R55 ;  /* 0x000000374e377220 */ /* 0x040fe20000400000 */
[C---:B------:R-:W-:Y:S01]  /*6700*/  FFMA R48, R81.reuse, R129, R48 ;  /* 0x0000008151307223 */ /* 0x040fe20000000030 */
[C---:B------:R-:W-:Y:S01]  /*6710*/  FFMA R49, R81.reuse, R130, R49 ;  /* 0x0000008251317223 */ /* 0x040fe20000000031 */
[--C-:B------:R-:W-:Y:S02]  /*6720*/  HADD2.F32 R135, -RZ, R136.reuse.H0_H0 ;  /* 0x20000088ff877230 */ /* 0x100fe40000004100 */
[C---:B------:R-:W-:Y:S01]  /*6730*/  FFMA R50, R81.reuse, R131, R50 ;  /* 0x0000008351327223 */ /* 0x040fe20000000032 */
[----:B------:R-:W-:Y:S02]  /*6740*/  HADD2.F32 R136, -RZ, R136.H1_H1 ;  /* 0x30000088ff887230 */ /* 0x000fe40000004100 */
[C---:B------:R-:W-:Y:S01]  /*6750*/  FMUL R54, R78.reuse, R58 ;  /* 0x0000003a4e367220 */ /* 0x040fe20000400000 */
        /* <DEDUP_REMOVED lines=16> */
[----:B------:R-:W-:Y:S01]  /*6860*/  FFMA R63, R81, R140, R63 ;  /* 0x0000008c513f7223 */ /* 0x000fe2000000003f */
[----:B------:R-:W-:Y:S01]  /*6870*/  FMUL R67, R78, R67 ;  /* 0x000000434e437220 */ /* 0x000fe20000400000 */
[----:B------:R-:W-:Y:S01]  /*6880*/  F2FP.SATFINITE.E5M2.F32.PACK_AB_MERGE_C R186, R47, R42, RZ ;  /* 0x0000002a2fba723e */ /* 0x000fe200048060ff */
[----:B------:R-:W-:Y:S01]  /*6890*/  FFMA R60, R81, R83, R60 ;  /* 0x00000053513c7223 */ /* 0x000fe2000000003c */
[----:B------:R-:W-:Y:S01]  /*68a0*/  F2FP.SATFINITE.E5M2.F32.PACK_AB_MERGE_C R187, R51, R46, RZ ;  /* 0x0000002e33bb723e */ /* 0x000fe200048060ff */
[C---:B------:R-:W-:Y:S01]  /*68b0*/  FFMA R61, R81.reuse, R80, R61 ;  /* 0x00000050513d7223 */ /* 0x040fe2000000003d */
[C---:B------:R-:W-:Y:S01]  /*68c0*/  FFMA R62, R81.reuse, R85, R62 ;  /* 0x00000055513e7223 */ /* 0x040fe2000000003e */
[----:B------:R-:W-:Y:S01]  /*68d0*/  FFMA R67, R81, R82, R67 ;  /* 0x0000005251437223 */ /* 0x000fe20000000043 */
[----:B------:R-:W-:Y:S02]  /*68e0*/  F2FP.SATFINITE.E5M2.F32.PACK_AB_MERGE_C R186, R41, R40, R186 ;  /* 0x0000002829ba723e */ /* 0x000fe400048060ba */
[----:B------:R-:W-:Y:S02]  /*68f0*/  F2FP.SATFINITE.E5M2.F32.PACK_AB_MERGE_C R187, R45, R44, R187 ;  /* 0x0000002c2dbb723e */ /* 0x000fe400048060bb */
[----:B------:R-:W-:Y:S02]  /*6900*/  F2FP.SATFINITE.E5M2.F32.PACK_AB_MERGE_C R188, R55, R50, RZ ;  /* 0x0000003237bc723e */ /* 0x000fe400048060ff */
[----:B------:R-:W-:Y:S01]  /*6910*/  F2FP.SATFINITE.E5M2.F32.PACK_AB_MERGE_C R189, R59, R54, RZ ;  /* 0x000000363bbd723e */ /* 0x000fe200048060ff */
[----:B------:R1:W-:Y:S01]  /*6920*/  STS.128 [R177+0x2020], R184 ;  /* 0x002020b8b1007388 */ /* 0x0003e20000000c00 */
[----:B------:R-:W-:Y:S02]  /*6930*/  F2FP.SATFINITE.E5M2.F32.PACK_AB_MERGE_C R190, R63, R58, RZ ;  /* 0x0000003a3fbe723e */ /* 0x000fe400048060ff */
[----:B------:R-:W-:Y:S02]  /*6940*/  F2FP.SATFINITE.E5M2.F32.PACK_AB_MERGE_C R182, R67, R62, RZ ;  /* 0x0000003e43b6723e */ /* 0x000fe400048060ff */
[----:B------:R-:W-:Y:S02]  /*6950*/  F2FP.SATFINITE.E5M2.F32.PACK_AB_MERGE_C R188, R49, R48, R188 ;  /* 0x0000003031bc723e */ /* 0x000fe400048060bc */
[----:B------:R-:W-:Y:S02]  /*6960*/  F2FP.SATFINITE.E5M2.F32.PACK_AB_MERGE_C R189, R53, R52, R189 ;  /* 0x0000003435bd723e */ /* 0x000fe400048060bd */
[----:B------:R-:W-:Y:S02]  /*6970*/  F2FP.SATFINITE.E5M2.F32.PACK_AB_MERGE_C R190, R57, R56, R190 ;  /* 0x0000003839be723e */ /* 0x000fe400048060be */
[----:B------:R-:W-:Y:S02]  /*6980*/  F2FP.SATFINITE.E5M2.F32.PACK_AB_MERGE_C R191, R61, R60, R182 ;  /* 0x0000003c3dbf723e */ /* 0x000fe400048060b6 */
[----:B------:R-:W-:Y:S03]  /*6990*/  IADD3 R76, PT, PT, R76, 0x1, RZ ;  /* 0x000000014c4c7810 */ /* 0x000fe60007ffe0ff */
[----:B------:R1:W-:Y:S01]  /*69a0*/  STS.128 [R176+0x2030], R188 ;  /* 0x002030bcb0007388 */ /* 0x0003e20000000c00 */
[----:B------:R-:W-:Y:S01]  /*69b0*/  @!PT LDS RZ, [RZ] ;  /* 0x00000000fffff984 */ /* 0x000fe20000000800 */
[----:B------:R-:W-:Y:S01]  /*69c0*/  @!PT LDS RZ, [RZ] ;  /* 0x00000000fffff984 */ /* 0x000fe20000000800 */
[----:B------:R-:W-:Y:S01]  /*69d0*/  @!PT LDS RZ, [RZ] ;  /* 0x00000000fffff984 */ /* 0x000fe20000000800 */
[----:B------:R-:W-:Y:S01]  /*69e0*/  @!PT LDS RZ, [RZ] ;  /* 0x00000000fffff984 */ /* 0x000fe20000000800 */
[----:B------:R3:W-:Y:S07]  /*69f0*/  MEMBAR.ALL.CTA ;  /* 0x0000000000007992 */ /* 0x0007ee0000008000 */
[----:B---3--:R-:W3:Y:S02]  /*6a00*/  FENCE.VIEW.ASYNC.S ;  /* 0x00000000000073c6 */ /* 0x008ee40000000000 */
[----:B---3--:R-:W-:Y:S06]  /*6a10*/  BAR.SYNC.DEFER_BLOCKING 0x1, 0x80 ;  /* 0x0042000000007b1d */ /* 0x008fec0000010000 */
[----:B------:R-:W-:Y:S05]  /*6a20*/  @P0 BRA `(.L_x_97) ;  /* 0x0000000000340947 */ /* 0x000fea0003800000 */
[----:B------:R-:W-:Y:S01]  /*6a30*/  UIADD3 UR12, UPT, UPT, UR43, 0x2200, URZ ;  /* 0x000022002b0c7890 */ /* 0x000fe2000fffe0ff */
[----:B------:R-:W-:Y:S01]  /*6a40*/  R2UR UR9, R155 ;  /* 0x000000009b0972ca */ /* 0x000fe200000e0000 */
[----:B------:R-:W-:Y:S01]  /*6a50*/  UIADD3 UR10, UP0, UPT, UR46, 0x680, URZ ;  /* 0x000006802e0a7890 */ /* 0x000fe2000ff1e0ff */
[----:B------:R-:W-:Y:S01]  /*6a60*/  R2UR UR8, R165 ;  /* 0x00000000a50872ca */ /* 0x000fe200000e0000 */
[----:B------:R-:W-:Y:S02]  /*6a70*/  UMOV UR7, UR36 ;  /* 0x0000002400077c82 */ /* 0x000fe40008000000 */
[----:B------:R-:W-:Y:S01]  /*6a80*/  IMAD.U32 R179, RZ, RZ, UR12 ;  /* 0x0000000cffb37e24 */ /* 0x000fe2000f8e00ff */
[----:B------:R-:W-:Y:S04]  /*6a90*/  UIADD3.X UR11, UPT, UPT, URZ, UR47, URZ, UP0, !UPT ;  /* 0x0000002fff0b7290 */ /* 0x000fe800087fe4ff */
[----:B------:R-:W-:Y:S03]  /*6aa0*/  R2UR UR4, R179 ;  /* 0x00000000b30472ca */ /* 0x000fe600000e0000 */
[----:B------:R-:W-:Y:S02]  /*6ab0*/  USHF.L.U32 UR5, UR9, 0x6, URZ ;  /* 0x0000000609057899 */ /* 0x000fe400080006ff */
[----:B------:R-:W-:Y:S09]  /*6ac0*/  USHF.L.U32 UR6, UR8, 0x7, URZ ;  /* 0x0000000708067899 */ /* 0x000ff200080006ff */
[----:B------:R3:W-:Y:S01]  /*6ad0*/  UTMASTG.3D [UR4], [UR10] ;  /* 0x000000040a0073b5 */ /* 0x0007e20008010000 */
[----:B------:R0:W-:Y:S01]  /*6ae0*/  UTMACMDFLUSH ;  /* 0x00000000000079b7 */ /* 0x0001e20000000000 */
[----:B---3--:R-:W-:Y:S04]  /*6af0*/  DEPBAR.LE SB0, 0x0 ;  /* 0x000080000000791a */ /* 0x008fe80000000000 */
.L_x_97:
[----:B------:R-:W-:Y:S05]  /*6b00*/  BSYNC.RECONVERGENT B0 ;  /* 0x0000000000007941 */ /* 0x000fea0003800200 */
.L_x_96:
[----:B------:R-:W-:Y:S01]  /*6b10*/  BAR.SYNC.DEFER_BLOCKING 0x1, 0x80 ;  /* 0x0042000000007b1d */ /* 0x000fe20000010000 */
[----:B------:R-:W-:Y:S01]  /*6b20*/  ISETP.NE.AND P2, PT, R180, RZ, PT ;  /* 0x000000ffb400720c */ /* 0x000fe20003f45270 */
[----:B------:R-:W-:Y:S01]  /*6b30*/  IMAD.IADD R155, R75, 0x1, R143 ;  /* 0x000000014b9b7824 */ /* 0x000fe200078e028f */
[----:B------:R-:W-:Y:S01]  /*6b40*/  ISETP.NE.AND P0, PT, R181, 0x2, PT ;  /* 0x00000002b500780c */ /* 0x000fe20003f05270 */
[----:B------:R-:W-:Y:S01]  /*6b50*/  IMAD.IADD R165, R77, 0x1, R154 ;  /* 0x000000014da57824 */ /* 0x000fe200078e029a */
[----:B------:R-:W-:Y:S02]  /*6b60*/  ISETP.NE.AND P1, PT, R76, 0x4, PT ;  /* 0x000000044c00780c */ /* 0x000fe40003f25270 */
[----:B------:R-:W-:Y:S02]  /*6b70*/  SEL R3, RZ, 0x1, P0 ;  /* 0x00000001ff037807 */ /* 0x000fe40000000000 */
[----:B------:R-:W-:Y:S02]  /*6b80*/  SEL R0, RZ, 0x1, P1 ;  /* 0x00000001ff007807 */ /* 0x000fe40000800000 */
[----:B------:R-:W-:Y:S02]  /*6b90*/  LOP3.LUT R174, R174, R3, RZ, 0x3c, !PT ;  /* 0x00000003aeae7212 */ /* 0x000fe400078e3cff */
[----:B------:R-:W-:Y:S02]  /*6ba0*/  LOP3.LUT R175, R175, R0, RZ, 0x3c, !PT ;  /* 0x00000000afaf7212 */ /* 0x000fe400078e3cff */
[----:B------:R-:W-:Y:S02]  /*6bb0*/  @P2 R2UR UR36, R171 ;  /* 0x00000000ab2422ca */ /* 0x000fe400000e0000 */
[----:B------:R-:W-:Y:S02]  /*6bc0*/  SEL R181, R181, RZ, P0 ;  /* 0x000000ffb5b57207 */ /* 0x000fe40000000000 */
[----:B------:R-:W-:Y:S01]  /*6bd0*/  SEL R76, R76, RZ, P1 ;  /* 0x000000ff4c4c7207 */ /* 0x000fe20000800000 */
[----:B------:R-:W-:Y:S10]  /*6be0*/  @P2 BRA `(.L_x_98) ;  /* 0xffffffdc00702947 */ /* 0x000ff4000383ffff */
[----:B------:R-:W-:Y:S05]  /*6bf0*/  EXIT ;  /* 0x000000000000794d */ /* 0x000fea0003800000 */
.L_x_19:
[----:B--2---:R2:W1:Y:S02]  /*6c00*/  SYNCS.PHASECHK.TRANS64.TRYWAIT P0, [R3+URZ+0x110], R2 ;  /* 0x00011002030075a7 */ /* 0x00446400080011ff */
[----:B-1----:R-:W-:Y:S05]  /*6c10*/  @!P0 NANOSLEEP.SYNCS 0x989680 ;  /* 0x009896800000895d */ /* 0x002fea0003900000 */
[----:B------:R-:W1:Y:S02]  /*6c20*/  @!P0 SYNCS.PHASECHK.TRANS64 P0, [R3+URZ+0x110], R2 ;  /* 0x00011002030085a7 */ /* 0x000e6400080010ff */
[----:B-1----:R-:W-:Y:S05]  /*6c30*/  @!P0 BRA `(.L_x_19) ;  /* 0xfffffffc00f08947 */ /* 0x002fea000383ffff */
[----:B------:R-:W-:Y:S05]  /*6c40*/  BRA `(.L_x_99) ;  /* 0xffffffa8006c7947 */ /* 0x000fea000383ffff */
.L_x_22:
[----:B-1----:R-:W-:-:S07]  /*6c50*/  MOV R2, UR33 ;  /* 0x0000002100027c02 */ /* 0x002fce0008000f00 */
.L_x_100:
[----:B-1----:R1:W2:Y:S02]  /*6c60*/  SYNCS.PHASECHK.TRANS64.TRYWAIT P0, [R2+URZ+0x40], R5 ;  /* 0x00004005020075a7 */ /* 0x0022a400080011ff */
[----:B--2---:R-:W-:Y:S05]  /*6c70*/  @!P0 NANOSLEEP.SYNCS 0x989680 ;  /* 0x009896800000895d */ /* 0x004fea0003900000 */
[----:B------:R-:W2:Y:S02]  /*6c80*/  @!P0 SYNCS.PHASECHK.TRANS64 P0, [R2+URZ+0x40], R5 ;  /* 0x00004005020085a7 */ /* 0x000ea400080010ff */
[----:B--2---:R-:W-:Y:S05]  /*6c90*/  @!P0 BRA `(.L_x_100) ;  /* 0xfffffffc00f08947 */ /* 0x004fea000383ffff */
[----:B------:R-:W-:Y:S05]  /*6ca0*/  BRA `(.L_x_21) ;  /* 0xffffffa800bc7947 */ /* 0x000fea000383ffff */
.L_x_28:
[----:B-1----:R-:W-:-:S07]  /*6cb0*/  MOV R2, UR17 ;  /* 0x0000001100027c02 */ /* 0x002fce0008000f00 */
.L_x_101:
[----:B-1----:R1:W2:Y:S02]  /*6cc0*/  SYNCS.PHASECHK.TRANS64.TRYWAIT P0, [R2+URZ+0x40], R5 ;  /* 0x00004005020075a7 */ /* 0x0022a400080011ff */
[----:B--2---:R-:W-:Y:S05]  /*6cd0*/  @!P0 NANOSLEEP.SYNCS 0x989680 ;  /* 0x009896800000895d */ /* 0x004fea0003900000 */
[----:B------:R-:W2:Y:S02]  /*6ce0*/  @!P0 SYNCS.PHASECHK.TRANS64 P0, [R2+URZ+0x40], R5 ;  /* 0x00004005020085a7 */ /* 0x000ea400080010ff */
[----:B--2---:R-:W-:Y:S05]  /*6cf0*/  @!P0 BRA `(.L_x_101) ;  /* 0xfffffffc00f08947 */ /* 0x004fea000383ffff */
[----:B------:R-:W-:Y:S05]  /*6d00*/  BRA `(.L_x_27) ;  /* 0xffffffac00647947 */ /* 0x000fea000383ffff */
.L_x_32:
[----:B-1----:R1:W2:Y:S02]  /*6d10*/  SYNCS.PHASECHK.TRANS64.TRYWAIT P0, [R2+URZ+0xa0], R3 ;  /* 0x0000a003020075a7 */ /* 0x0022a400080011ff */
[----:B--2---:R-:W-:Y:S05]  /*6d20*/  @!P0 NANOSLEEP.SYNCS 0x989680 ;  /* 0x009896800000895d */ /* 0x004fea0003900000 */
[----:B------:R-:W2:Y:S02]  /*6d30*/  @!P0 SYNCS.PHASECHK.TRANS64 P0, [R2+URZ+0xa0], R3 ;  /* 0x0000a003020085a7 */ /* 0x000ea400080010ff */
[----:B--2---:R-:W-:Y:S05]  /*6d40*/  @!P0 BRA `(.L_x_32) ;  /* 0xfffffffc00f08947 */ /* 0x004fea000383ffff */
[----:B------:R-:W-:Y:S05]  /*6d50*/  BRA `(.L_x_102) ;  /* 0xffffffac00f47947 */ /* 0x000fea000383ffff */
.L_x_36:
[----:B----4-:R-:W-:-:S07]  /*6d60*/  MOV R0, UR5 ;  /* 0x0000000500007c02 */ /* 0x010fce0008000f00 */
.L_x_103:
[----:B-1----:R1:W2:Y:S02]  /*6d70*/  SYNCS.PHASECHK.TRANS64.TRYWAIT P0, [R0+URZ], R3 ;  /* 0x00000003000075a7 */ /* 0x0022a400080011ff */
[----:B--2---:R-:W-:Y:S05]  /*6d80*/  @!P0 NANOSLEEP.SYNCS 0x989680 ;  /* 0x009896800000895d */ /* 0x004fea0003900000 */
[----:B------:R-:W2:Y:S02]  /*6d90*/  @!P0 SYNCS.PHASECHK.TRANS64 P0, [R0+URZ], R3 ;  /* 0x00000003000085a7 */ /* 0x000ea400080010ff */
[----:B--2---:R-:W-:Y:S05]  /*6da0*/  @!P0 BRA `(.L_x_103) ;  /* 0xfffffffc00f08947 */ /* 0x004fea000383ffff */
[----:B------:R-:W-:Y:S05]  /*6db0*/  BRA `(.L_x_104) ;  /* 0xffffffb400647947 */ /* 0x000fea000383ffff */
.L_x_37:
[----:B----4-:R-:W-:-:S07]  /*6dc0*/  MOV R0, UR5 ;  /* 0x0000000500007c02 */ /* 0x010fce0008000f00 */
.L_x_105:
[----:B-1----:R1:W2:Y:S02]  /*6dd0*/  SYNCS.PHASECHK.TRANS64.TRYWAIT P0, [R0+URZ], R3 ;  /* 0x00000003000075a7 */ /* 0x0022a400080011ff */
[----:B--2---:R-:W-:Y:S05]  /*6de0*/  @!P0 NANOSLEEP.SYNCS 0x989680 ;  /* 0x009896800000895d */ /* 0x004fea0003900000 */
[----:B------:R-:W2:Y:S02]  /*6df0*/  @!P0 SYNCS.PHASECHK.TRANS64 P0, [R0+URZ], R3 ;  /* 0x00000003000085a7 */ /* 0x000ea400080010ff */
[----:B--2---:R-:W-:Y:S05]  /*6e00*/  @!P0 BRA `(.L_x_105) ;  /* 0xfffffffc00f08947 */ /* 0x004fea000383ffff */
[----:B------:R-:W-:Y:S05]  /*6e10*/  BRA `(.L_x_106) ;  /* 0xffffffb400707947 */ /* 0x000fea000383ffff */
.L_x_38:
[----:B----4-:R-:W-:-:S07]  /*6e20*/  MOV R0, UR5 ;  /* 0x0000000500007c02 */ /* 0x010fce0008000f00 */
.L_x_107:
[----:B-1----:R1:W2:Y:S02]  /*6e30*/  SYNCS.PHASECHK.TRANS64.TRYWAIT P0, [R0+URZ], R3 ;  /* 0x00000003000075a7 */ /* 0x0022a400080011ff */
[----:B--2---:R-:W-:Y:S05]  /*6e40*/  @!P0 NANOSLEEP.SYNCS 0x989680 ;  /* 0x009896800000895d */ /* 0x004fea0003900000 */
[----:B------:R-:W2:Y:S02]  /*6e50*/  @!P0 SYNCS.PHASECHK.TRANS64 P0, [R0+URZ], R3 ;  /* 0x00000003000085a7 */ /* 0x000ea400080010ff */
[----:B--2---:R-:W-:Y:S05]  /*6e60*/  @!P0 BRA `(.L_x_107) ;  /* 0xfffffffc00f08947 */ /* 0x004fea000383ffff */
[----:B------:R-:W-:Y:S05]  /*6e70*/  BRA `(.L_x_108) ;  /* 0xffffffb4007c7947 */ /* 0x000fea000383ffff */
.L_x_39:
[----:B----4-:R-:W-:-:S07]  /*6e80*/  MOV R0, UR5 ;  /* 0x0000000500007c02 */ /* 0x010fce0008000f00 */
.L_x_109:
[----:B-1----:R1:W2:Y:S02]  /*6e90*/  SYNCS.PHASECHK.TRANS64.TRYWAIT P0, [R0+URZ], R3 ;  /* 0x00000003000075a7 */ /* 0x0022a400080011ff */
[----:B--2---:R-:W-:Y:S05]  /*6ea0*/  @!P0 NANOSLEEP.SYNCS 0x989680 ;  /* 0x009896800000895d */ /* 0x004fea0003900000 */
[----:B------:R-:W2:Y:S02]  /*6eb0*/  @!P0 SYNCS.PHASECHK.TRANS64 P0, [R0+URZ], R3 ;  /* 0x00000003000085a7 */ /* 0x000ea400080010ff */
[----:B--2---:R-:W-:Y:S05]  /*6ec0*/  @!P0 BRA `(.L_x_109) ;  /* 0xfffffffc00f08947 */ /* 0x004fea000383ffff */
[----:B------:R-:W-:Y:S05]  /*6ed0*/  BRA `(.L_x_110) ;  /* 0xffffffb400887947 */ /* 0x000fea000383ffff */
.L_x_40:
[----:B----4-:R-:W-:-:S07]  /*6ee0*/  MOV R0, UR5 ;  /* 0x0000000500007c02 */ /* 0x010fce0008000f00 */
.L_x_111:
[----:B-1----:R1:W2:Y:S02]  /*6ef0*/  SYNCS.PHASECHK.TRANS64.TRYWAIT P0, [R0+URZ], R3 ;  /* 0x00000003000075a7 */ /* 0x0022a400080011ff */
[----:B--2---:R-:W-:Y:S05]  /*6f00*/  @!P0 NANOSLEEP.SYNCS 0x989680 ;  /* 0x009896800000895d */ /* 0x004fea0003900000 */
[----:B------:R-:W2:Y:S02]  /*6f10*/  @!P0 SYNCS.PHASECHK.TRANS64 P0, [R0+URZ], R3 ;  /* 0x00000003000085a7 */ /* 0x000ea400080010ff */
[----:B--2---:R-:W-:Y:S05]  /*6f20*/  @!P0 BRA `(.L_x_111) ;  /* 0xfffffffc00f08947 */ /* 0x004fea000383ffff */
[----:B------:R-:W-:Y:S05]  /*6f30*/  BRA `(.L_x_112) ;  /* 0xffffffb400947947 */ /* 0x000fea000383ffff */
.L_x_41:
[----:B----4-:R-:W-:-:S07]  /*6f40*/  MOV R0, UR5 ;  /* 0x0000000500007c02 */ /* 0x010fce0008000f00 */
.L_x_113:
[----:B-1----:R1:W2:Y:S02]  /*6f50*/  SYNCS.PHASECHK.TRANS64.TRYWAIT P0, [R0+URZ], R3 ;  /* 0x00000003000075a7 */ /* 0x0022a400080011ff */
[----:B--2---:R-:W-:Y:S05]  /*6f60*/  @!P0 NANOSLEEP.SYNCS 0x989680 ;  /* 0x009896800000895d */ /* 0x004fea0003900000 */
[----:B------:R-:W2:Y:S02]  /*6f70*/  @!P0 SYNCS.PHASECHK.TRANS64 P0, [R0+URZ], R3 ;  /* 0x00000003000085a7 */ /* 0x000ea400080010ff */
[----:B--2---:R-:W-:Y:S05]  /*6f80*/  @!P0 BRA `(.L_x_113) ;  /* 0xfffffffc00f08947 */ /* 0x004fea000383ffff */
[----:B------:R-:W-:Y:S05]  /*6f90*/  BRA `(.L_x_114) ;  /* 0xffffffb400a07947 */ /* 0x000fea000383ffff */
.L_x_42:
[----:B----4-:R-:W-:-:S07]  /*6fa0*/  MOV R0, UR5 ;  /* 0x0000000500007c02 */ /* 0x010fce0008000f00 */
.L_x_115:
[----:B-1----:R1:W2:Y:S02]  /*6fb0*/  SYNCS.PHASECHK.TRANS64.TRYWAIT P0, [R0+URZ], R3 ;  /* 0x00000003000075a7 */ /* 0x0022a400080011ff */
[----:B--2---:R-:W-:Y:S05]  /*6fc0*/  @!P0 NANOSLEEP.SYNCS 0x989680 ;  /* 0x009896800000895d */ /* 0x004fea0003900000 */
[----:B------:R-:W2:Y:S02]  /*6fd0*/  @!P0 SYNCS.PHASECHK.TRANS64 P0, [R0+URZ], R3 ;  /* 0x00000003000085a7 */ /* 0x000ea400080010ff */
[----:B--2---:R-:W-:Y:S05]  /*6fe0*/  @!P0 BRA `(.L_x_115) ;  /* 0xfffffffc00f08947 */ /* 0x004fea000383ffff */
[----:B------:R-:W-:Y:S05]  /*6ff0*/  BRA `(.L_x_116) ;  /* 0xffffffb400ac7947 */ /* 0x000fea000383ffff */
.L_x_45:
[----:B-1----:R1:W2:Y:S02]  /*7000*/  SYNCS.PHASECHK.TRANS64.TRYWAIT P0, [R0+URZ+0x100], R5 ;  /* 0x00010005000075a7 */ /* 0x0022a400080011ff */
[----:B--2---:R-:W-:Y:S05]  /*7010*/  @!P0 NANOSLEEP.SYNCS 0x989680 ;  /* 0x009896800000895d */ /* 0x004fea0003900000 */
[----:B------:R-:W2:Y:S02]  /*7020*/  @!P0 SYNCS.PHASECHK.TRANS64 P0, [R0+URZ+0x100], R5 ;  /* 0x00010005000085a7 */ /* 0x000ea400080010ff */
[----:B--2---:R-:W-:Y:S05]  /*7030*/  @!P0 BRA `(.L_x_45) ;  /* 0xfffffffc00f08947 */ /* 0x004fea000383ffff */
[----:B------:R-:W-:Y:S05]  /*7040*/  BRA `(.L_x_117) ;  /* 0xffffffb800087947 */ /* 0x000fea000383ffff */
.L_x_46:
[----:B------:R-:W-:-:S07]  /*7050*/  MOV R0, UR5 ;  /* 0x0000000500007c02 */ /* 0x000fce0008000f00 */
.L_x_118:
[----:B-1----:R1:W2:Y:S02]  /*7060*/  SYNCS.PHASECHK.TRANS64.TRYWAIT P0, [R0+URZ+0xb0], R5 ;  /* 0x0000b005000075a7 */ /* 0x0022a400080011ff */
[----:B--2---:R-:W-:Y:S05]  /*7070*/  @!P0 NANOSLEEP.SYNCS 0x989680 ;  /* 0x009896800000895d */ /* 0x004fea0003900000 */
[----:B------:R-:W2:Y:S02]  /*7080*/  @!P0 SYNCS.PHASECHK.TRANS64 P0, [R0+URZ+0xb0], R5 ;  /* 0x0000b005000085a7 */ /* 0x000ea400080010ff */
[----:B--2---:R-:W-:Y:S05]  /*7090*/  @!P0 BRA `(.L_x_118) ;  /* 0xfffffffc00f08947 */ /* 0x004fea000383ffff */
[----:B------:R-:W-:Y:S05]  /*70a0*/  BRA `(.L_x_119) ;  /* 0xffffffb800187947 */ /* 0x000fea000383ffff */
.L_x_47:
[----:B-1----:R1:W2:Y:S02]  /*70b0*/  SYNCS.PHASECHK.TRANS64.TRYWAIT P1, [R0+URZ+0xa0], R5 ;  /* 0x0000a005000075a7 */ /* 0x0022a400080211ff */
[----:B--2---:R-:W-:Y:S05]  /*70c0*/  @!P1 NANOSLEEP.SYNCS 0x989680 ;  /* 0x009896800000995d */ /* 0x004fea0003900000 */
[----:B------:R-:W2:Y:S02]  /*70d0*/  @!P1 SYNCS.PHASECHK.TRANS64 P1, [R0+URZ+0xa0], R5 ;  /* 0x0000a005000095a7 */ /* 0x000ea400080210ff */
[----:B--2---:R-:W-:Y:S05]  /*70e0*/  @!P1 BRA `(.L_x_47) ;  /* 0xfffffffc00f09947 */ /* 0x004fea000383ffff */
[----:B------:R-:W-:Y:S05]  /*70f0*/  BRA `(.L_x_120) ;  /* 0xffffffb800487947 */ /* 0x000fea000383ffff */
.L_x_50:
[----:B------:R-:W-:-:S07]  /*7100*/  MOV R0, UR5 ;  /* 0x0000000500007c02 */ /* 0x000fce0008000f00 */
.L_x_121:
[----:B-1----:R1:W2:Y:S02]  /*7110*/  SYNCS.PHASECHK.TRANS64.TRYWAIT P0, [R0+URZ+0xb0], R3 ;  /* 0x0000b003000075a7 */ /* 0x0022a400080011ff */
[----:B--2---:R-:W-:Y:S05]  /*7120*/  @!P0 NANOSLEEP.SYNCS 0x989680 ;  /* 0x009896800000895d */ /* 0x004fea0003900000 */
[----:B------:R-:W2:Y:S02]  /*7130*/  @!P0 SYNCS.PHASECHK.TRANS64 P0, [R0+URZ+0xb0], R3 ;  /* 0x0000b003000085a7 */ /* 0x000ea400080010ff */
[----:B--2---:R-:W-:Y:S05]  /*7140*/  @!P0 BRA `(.L_x_121) ;  /* 0xfffffffc00f08947 */ /* 0x004fea000383ffff */
[----:B------:R-:W-:Y:S05]  /*7150*/  BRA `(.L_x_49) ;  /* 0xffffffb8009c7947 */ /* 0x000fea000383ffff */
.L_x_57:
[----:B-1----:R1:W2:Y:S02]  /*7160*/  SYNCS.PHASECHK.TRANS64.TRYWAIT P1, [R0+URZ+0xa0], R5 ;  /* 0x0000a005000075a7 */ /* 0x0022a400080211ff */
[----:B--2---:R-:W-:Y:S05]  /*7170*/  @!P1 NANOSLEEP.SYNCS 0x989680 ;  /* 0x009896800000995d */ /* 0x004fea0003900000 */
[----:B------:R-:W2:Y:S02]  /*7180*/  @!P1 SYNCS.PHASECHK.TRANS64 P1, [R0+URZ+0xa0], R5 ;  /* 0x0000a005000095a7 */ /* 0x000ea400080210ff */
[----:B--2---:R-:W-:Y:S05]  /*7190*/  @!P1 BRA `(.L_x_57) ;  /* 0xfffffffc00f09947 */ /* 0x004fea000383ffff */
[----:B------:R-:W-:Y:S05]  /*71a0*/  BRA `(.L_x_122) ;  /* 0xffffffc0000c7947 */ /* 0x000fea000383ffff */
.L_x_58:
[----:B------:R-:W-:-:S07]  /*71b0*/  MOV R3, UR7 ;  /* 0x0000000700037c02 */ /* 0x000fce0008000f00 */
.L_x_123:
[----:B-1----:R1:W2:Y:S02]  /*71c0*/  SYNCS.PHASECHK.TRANS64.TRYWAIT P0, [R3+URZ+0xe0], R0 ;  /* 0x0000e000030075a7 */ /* 0x0022a400080011ff */
[----:B--2---:R-:W-:Y:S05]  /*71d0*/  @!P0 NANOSLEEP.SYNCS 0x989680 ;  /* 0x009896800000895d */ /* 0x004fea0003900000 */
[----:B------:R-:W2:Y:S02]  /*71e0*/  @!P0 SYNCS.PHASECHK.TRANS64 P0, [R3+URZ+0xe0], R0 ;  /* 0x0000e000030085a7 */ /* 0x000ea400080010ff */
[----:B--2---:R-:W-:Y:S05]  /*71f0*/  @!P0 BRA `(.L_x_123) ;  /* 0xfffffffc00f08947 */ /* 0x004fea000383ffff */
[----:B------:R-:W-:Y:S05]  /*7200*/  BRA `(.L_x_124) ;  /* 0xffffffc000447947 */ /* 0x000fea000383ffff */
.L_x_61:
[----:B------:R-:W-:Y:S07]  /*7210*/  MOV R0, UR6 ;  /* 0x0000000600007c02 */ /* 0x000fee0008000f00 */
.L_x_125:
[----:B-1----:R1:W2:Y:S02]  /*7220*/  SYNCS.PHASECHK.TRANS64.TRYWAIT P0, [R0+URZ], R3 ;  /* 0x00000003000075a7 */ /* 0x0022a400080011ff */
[----:B--2---:R-:W-:Y:S05]  /*7230*/  @!P0 NANOSLEEP.SYNCS 0x989680 ;  /* 0x009896800000895d */ /* 0x004fea0003900000 */
[----:B------:R-:W2:Y:S02]  /*7240*/  @!P0 SYNCS.PHASECHK.TRANS64 P0, [R0+URZ], R3 ;  /* 0x00000003000085a7 */ /* 0x000ea400080010ff */
[----:B--2---:R-:W-:Y:S05]  /*7250*/  @!P0 BRA `(.L_x_125) ;  /* 0xfffffffc00f08947 */ /* 0x004fea000383ffff */
[----:B------:R-:W-:Y:S05]  /*7260*/  BRA `(.L_x_60) ;  /* 0xffffffc000607947 */ /* 0x000fea000383ffff */
.L_x_64:
[----:B------:R-:W-:-:S07]  /*7270*/  MOV R0, UR6 ;  /* 0x0000000600007c02 */ /* 0x000fce0008000f00 */
.L_x_126:
[----:B--2---:R2:W4:Y:S02]  /*7280*/  SYNCS.PHASECHK.TRANS64.TRYWAIT P0, [R0+URZ], R3 ;  /* 0x00000003000075a7 */ /* 0x00452400080011ff */
[----:B----4-:R-:W-:Y:S05]  /*7290*/  @!P0 NANOSLEEP.SYNCS 0x989680 ;  /* 0x009896800000895d */ /* 0x010fea0003900000 */
[----:B------:R-:W4:Y:S02]  /*72a0*/  @!P0 SYNCS.PHASECHK.TRANS64 P0, [R0+URZ], R3 ;  /* 0x00000003000085a7 */ /* 0x000f2400080010ff */
[----:B----4-:R-:W-:Y:S05]  /*72b0*/  @!P0 BRA `(.L_x_126) ;  /* 0xfffffffc00f08947 */ /* 0x010fea000383ffff */
[----:B------:R-:W-:Y:S05]  /*72c0*/  BRA `(.L_x_127) ;  /* 0xffffffc4003c7947 */ /* 0x000fea000383ffff */
.L_x_65:
[----:B------:R-:W-:-:S07]  /*72d0*/  MOV R0, UR6 ;  /* 0x0000000600007c02 */ /* 0x000fce0008000f00 */
.L_x_128:
[----:B-1----:R1:W2:Y:S02]  /*72e0*/  SYNCS.PHASECHK.TRANS64.TRYWAIT P0, [R0+URZ], R3 ;  /* 0x00000003000075a7 */ /* 0x0022a400080011ff */
[----:B--2---:R-:W-:Y:S05]  /*72f0*/  @!P0 NANOSLEEP.SYNCS 0x989680 ;  /* 0x009896800000895d */ /* 0x004fea0003900000 */
[----:B------:R-:W2:Y:S02]  /*7300*/  @!P0 SYNCS.PHASECHK.TRANS64 P0, [R0+URZ], R3 ;  /* 0x00000003000085a7 */ /* 0x000ea400080010ff */
[----:B--2---:R-:W-:Y:S05]  /*7310*/  @!P0 BRA `(.L_x_128) ;  /* 0xfffffffc00f08947 */ /* 0x004fea000383ffff */
[----:B------:R-:W-:Y:S05]  /*7320*/  BRA `(.L_x_129) ;  /* 0xffffffc400487947 */ /* 0x000fea000383ffff */
.L_x_66:
[----:B------:R-:W-:-:S07]  /*7330*/  MOV R0, UR6 ;  /* 0x0000000600007c02 */ /* 0x000fce0008000f00 */
.L_x_130:
[----:B-1----:R1:W2:Y:S02]  /*7340*/  SYNCS.PHASECHK.TRANS64.TRYWAIT P0, [R0+URZ], R3 ;  /* 0x00000003000075a7 */ /* 0x0022a400080011ff */
[----:B--2---:R-:W-:Y:S05]  /*7350*/  @!P0 NANOSLEEP.SYNCS 0x989680 ;  /* 0x009896800000895d */ /* 0x004fea0003900000 */
[----:B------:R-:W2:Y:S02]  /*7360*/  @!P0 SYNCS.PHASECHK.TRANS64 P0, [R0+URZ], R3 ;  /* 0x00000003000085a7 */ /* 0x000ea400080010ff */
[----:B--2---:R-:W-:Y:S05]  /*7370*/  @!P0 BRA `(.L_x_130) ;  /* 0xfffffffc00f08947 */ /* 0x004fea000383ffff */
[----:B------:R-:W-:Y:S05]  /*7380*/  BRA `(.L_x_131) ;  /* 0xffffffc400547947 */ /* 0x000fea000383ffff */
.L_x_67:
[----:B------:R-:W-:-:S07]  /*7390*/  MOV R0, UR7 ;  /* 0x0000000700007c02 */ /* 0x000fce0008000f00 */
.L_x_132:
[----:B-1----:R1:W2:Y:S02]  /*73a0*/  SYNCS.PHASECHK.TRANS64.TRYWAIT P0, [R0+URZ], R3 ;  /* 0x00000003000075a7 */ /* 0x0022a400080011ff */
[----:B--2---:R-:W-:Y:S05]  /*73b0*/  @!P0 NANOSLEEP.SYNCS 0x989680 ;  /* 0x009896800000895d */ /* 0x004fea0003900000 */
[----:B------:R-:W2:Y:S02]  /*73c0*/  @!P0 SYNCS.PHASECHK.TRANS64 P0, [R0+URZ], R3 ;  /* 0x00000003000085a7 */ /* 0x000ea400080010ff */
[----:B--2---:R-:W-:Y:S05]  /*73d0*/  @!P0 BRA `(.L_x_132) ;  /* 0xfffffffc00f08947 */ /* 0x004fea000383ffff */
[----:B------:R-:W-:Y:S05]  /*73e0*/  BRA `(.L_x_133) ;  /* 0xffffffc400607947 */ /* 0x000fea000383ffff */
.L_x_72:
[----:B---3--:R3:W1:Y:S02]  /*73f0*/  SYNCS.PHASECHK.TRANS64.TRYWAIT P0, [R0+URZ+0xa0], R3 ;  /* 0x0000a003000075a7 */ /* 0x00866400080011ff */
[----:B-1----:R-:W-:Y:S05]  /*7400*/  @!P0 NANOSLEEP.SYNCS 0x989680 ;  /* 0x009896800000895d */ /* 0x002fea0003900000 */
[----:B------:R-:W1:Y:S02]  /*7410*/  @!P0 SYNCS.PHASECHK.TRANS64 P0, [R0+URZ+0xa0], R3 ;  /* 0x0000a003000085a7 */ /* 0x000e6400080010ff */
[----:B-1----:R-:W-:Y:S05]  /*7420*/  @!P0 BRA `(.L_x_72) ;  /* 0xfffffffc00f08947 */ /* 0x002fea000383ffff */
[----:B------:R-:W-:Y:S05]  /*7430*/  BRA `(.L_x_134) ;  /* 0xffffffc8005c7947 */ /* 0x000fea000383ffff */
.L_x_75:
[----:B------:R-:W-:Y:S07]  /*7440*/  MOV R0, UR6 ;  /* 0x0000000600007c02 */ /* 0x000fee0008000f00 */
.L_x_135:
[----:B-1----:R1:W3:Y:S02]  /*7450*/  SYNCS.PHASECHK.TRANS64.TRYWAIT P0, [R0+URZ+0x98], R3 ;  /* 0x00009803000075a7 */ /* 0x0022e400080011ff */
[----:B---3--:R-:W-:Y:S05]  /*7460*/  @!P0 NANOSLEEP.SYNCS 0x989680 ;  /* 0x009896800000895d */ /* 0x008fea0003900000 */
[----:B------:R-:W3:Y:S02]  /*7470*/  @!P0 SYNCS.PHASECHK.TRANS64 P0, [R0+URZ+0x98], R3 ;  /* 0x00009803000085a7 */ /* 0x000ee400080010ff */
[----:B---3--:R-:W-:Y:S05]  /*7480*/  @!P0 BRA `(.L_x_135) ;  /* 0xfffffffc00f08947 */ /* 0x008fea000383ffff */
[----:B------:R-:W-:Y:S05]  /*7490*/  BRA `(.L_x_74) ;  /* 0xffffffcc00487947 */ /* 0x000fea000383ffff */
.L_x_78:
[----:B------:R-:W-:Y:S07]  /*74a0*/  MOV R3, UR6 ;  /* 0x0000000600037c02 */ /* 0x000fee0008000f00 */
.L_x_136:
[----:B-1----:R1:W2:Y:S02]  /*74b0*/  SYNCS.PHASECHK.TRANS64.TRYWAIT P2, [R3+URZ+0x88], R26 ;  /* 0x0000881a030075a7 */ /* 0x0022a400080411ff */
[----:B--2---:R-:W-:Y:S05]  /*74c0*/  @!P2 NANOSLEEP.SYNCS 0x989680 ;  /* 0x009896800000a95d */ /* 0x004fea0003900000 */
[----:B------:R-:W2:Y:S02]  /*74d0*/  @!P2 SYNCS.PHASECHK.TRANS64 P2, [R3+URZ+0x88], R26 ;  /* 0x0000881a0300a5a7 */ /* 0x000ea400080410ff */
[----:B--2---:R-:W-:Y:S05]  /*74e0*/  @!P2 BRA `(.L_x_136) ;  /* 0xfffffffc00f0a947 */ /* 0x004fea000383ffff */
[----:B------:R-:W-:Y:S05]  /*74f0*/  BRA `(.L_x_137) ;  /* 0xffffffcc00dc7947 */ /* 0x000fea000383ffff */
.L_x_81:
[----:B--2---:R2:W4:Y:S02]  /*7500*/  SYNCS.PHASECHK.TRANS64.TRYWAIT P0, [R0+URZ+0xa0], R3 ;  /* 0x0000a003000075a7 */ /* 0x00452400080011ff */
[----:B----4-:R-:W-:Y:S05]  /*7510*/  @!P0 NANOSLEEP.SYNCS 0x989680 ;  /* 0x009896800000895d */ /* 0x010fea0003900000 */
[----:B------:R-:W4:Y:S02]  /*7520*/  @!P0 SYNCS.PHASECHK.TRANS64 P0, [R0+URZ+0xa0], R3 ;  /* 0x0000a003000085a7 */ /* 0x000f2400080010ff */
[----:B----4-:R-:W-:Y:S05]  /*7530*/  @!P0 BRA `(.L_x_81) ;  /* 0xfffffffc00f08947 */ /* 0x010fea000383ffff */
[----:B------:R-:W-:Y:S05]  /*7540*/  BRA `(.L_x_138) ;  /* 0xffffffd4002c7947 */ /* 0x000fea000383ffff */
.L_x_92:
[----:B-1----:R-:W-:Y:S04]  /*7550*/  MOV R0, UR43 ;  /* 0x0000002b00007c02 */ /* 0x002fe80008000f00 */
[----:B------:R1:W2:Y:S03]  /*7560*/  SYNCS.PHASECHK.TRANS64.TRYWAIT P1, [R0+URZ+0x80], R3 ;  /* 0x00008003000075a7 */ /* 0x0002a600080211ff */
[----:B--2---:R-:W-:Y:S05]  /*7570*/  @!P1 NANOSLEEP.SYNCS 0x989680 ;  /* 0x009896800000995d */ /* 0x004fea0003900000 */
[----:B------:R-:W2:Y:S02]  /*7580*/  @!P1 SYNCS.PHASECHK.TRANS64 P1, [R0+URZ+0x80], R3 ;  /* 0x00008003000095a7 */ /* 0x000ea400080210ff */
[----:B--2---:R-:W-:Y:S05]  /*7590*/  @!P1 BRA `(.L_x_92) ;  /* 0xfffffffc00ec9947 */ /* 0x004fea000383ffff */
[----:B------:R-:W-:Y:S05]  /*75a0*/  BRA `(.L_x_91) ;  /* 0xffffffe000287947 */ /* 0x000fea000383ffff */
.L_x_94:
[----:B------:R1:W1:Y:S02]  /*75b0*/  SYNCS.PHASECHK.TRANS64.TRYWAIT P1, [R156+URZ+0xc0], R5 ;  /* 0x0000c0059c0075a7 */ /* 0x00026400080211ff */
[----:B-1----:R-:W-:Y:S05]  /*75c0*/  @!P1 NANOSLEEP.SYNCS 0x989680 ;  /* 0x009896800000995d */ /* 0x002fea0003900000 */
[----:B------:R-:W1:Y:S02]  /*75d0*/  @!P1 SYNCS.PHASECHK.TRANS64 P1, [R156+URZ+0xc0], R5 ;  /* 0x0000c0059c0095a7 */ /* 0x000e6400080210ff */
[----:B-1----:R-:W-:Y:S05]  /*75e0*/  @!P1 BRA `(.L_x_94) ;  /* 0xfffffffc00f09947 */ /* 0x002fea000383ffff */
[----:B------:R-:W-:Y:S05]  /*75f0*/  BRA `(.L_x_93) ;  /* 0xffffffe0006c7947 */ /* 0x000fea000383ffff */
        .weak           $__internal_0_$__cuda_sm10x_tcgen05_guardrail_trap_col_being_dealloced_not_returned_by_alloc
        .type           $__internal_0_$__cuda_sm10x_tcgen05_guardrail_trap_col_being_dealloced_not_returned_by_alloc,@function
        .size           $__internal_0_$__cuda_sm10x_tcgen05_guardrail_trap_col_being_dealloced_not_returned_by_alloc,($__internal_1_$__cuda_sm10x_tcgen05_guardrail_trap_phase_invalid_during_alloc - $__internal_0_$__cuda_sm10x_tcgen05_guardrail_trap_col_being_dealloced_not_returned_by_alloc)
$__internal_0_$__cuda_sm10x_tcgen05_guardrail_trap_col_being_dealloced_not_returned_by_alloc:
[----:B------:R-:W-:Y:S05]  /*7600*/  BPT.TRAP 0x1 ;  /* 0x000000040000795c */ /* 0x000fea0000300000 */
[----:B------:R-:W-:-:S04]  /*7610*/  HFMA2 R3, -RZ, RZ, 0, 0 ;  /* 0x00000000ff037431 */ /* 0x000fc800000001ff */
[----:B------:R-:W-:Y:S05]  /*7620*/  RET.REL.NODEC R2 `(_ZN7cutlass13device_kernelINS_4gemm6kernel13GemmUniversalIN4cute5tupleIJiiiiEEENS1_10collective13CollectiveMmaINS1_35MainloopSm100TmaUmmaWarpSpecializedILi8ELi2ELi4ENS5_IJNS4_1CILi1EEESB_SB_EEEEENS5_IJNSA_ILi128EEENSA_ILi64EEESE_EEENS_12float_e5m2_tENS5_IJlSB_lEEENS_12float_e4m3_tESI_NS4_8TiledMMAINS4_8MMA_AtomIJNS4_10MMA_TraitsINS4_19SM100_MMA_F8F6F4_SSEJSH_SJ_fSE_SF_NS4_17integral_constantINS4_4UMMA5MajorELSQ_0EEESR_NSO_INSP_7ScaleInELSS_0EEEST_EEEEEENS4_6LayoutISC_NS5_IJNSA_ILi0EEESX_SX_EEEEENS5_IJNS4_10UnderscoreES10_S10_EEEEENS4_13SM90_TMA_LOADENS4_14ComposedLayoutINS4_7SwizzleILi3ELi4ELi3EEENS4_18smem_ptr_flag_bitsILi8EEENSW_INS5_IJNSA_ILi8EEESE_EEENS5_IJSE_SB_EEEEEEEvNS4_8identityES13_S1D_vS1E_EENS_8epilogue10collective18CollectiveEpilogueINS1G_23Sm100TmaWarpSpecializedILi1ELi1ELi64ELb0ELb0EEEJSG_NS5_IJNSW_ISE_SB_EENSW_ISF_SB_EEEEESH_SI_SH_SI_NS1G_6fusion15FusionCallbacksIS1K_NS1O_17LinearCombinationISH_fSH_fLNS_15FloatRoundStyleE2EEESG_S1N_JEEENS4_5SM1004TMEM4LOAD26SM100_TMEM_LOAD_32dp32b64xES13_NS14_INS15_ILi2ELi4ELi3EEES18_NSW_INS5_IJS19_SF_EEENS5_IJSF_SB_EEEEEEENS4_39AutoVectorizingCopyWithAssumedAlignmentILi128EEENS4_14SM90_TMA_STOREES22_S24_S24_EEEvvEEEEvNT_6ParamsE) ;  /* 0xffffff8802747950 */ /* 0x000fea0003c3ffff */
        .weak           $__internal_1_$__cuda_sm10x_tcgen05_guardrail_trap_phase_invalid_during_alloc
        .type           $__internal_1_$__cuda_sm10x_tcgen05_guardrail_trap_phase_invalid_during_alloc,@function
        .size           $__internal_1_$__cuda_sm10x_tcgen05_guardrail_trap_phase_invalid_during_alloc,($__internal_2_$__cuda_sm10x_tcgen05_guardrail_trap_unallocated_columns_being_dealloced - $__internal_1_$__cuda_sm10x_tcgen05_guardrail_trap_phase_invalid_during_alloc)
$__internal_1_$__cuda_sm10x_tcgen05_guardrail_trap_phase_invalid_during_alloc:
[----:B------:R-:W-:Y:S05]  /*7630*/  BPT.TRAP 0x1 ;  /* 0x000000040000795c */ /* 0x000fea0000300000 */
[----:B------:R-:W-:-:S04]  /*7640*/  MOV R3, 0x0 ;  /* 0x0000000000037802 */ /* 0x000fc80000000f00 */
[----:B------:R-:W-:Y:S05]  /*7650*/  RET.REL.NODEC R2 `(_ZN7cutlass13device_kernelINS_4gemm6kernel13GemmUniversalIN4cute5tupleIJiiiiEEENS1_10collective13CollectiveMmaINS1_35MainloopSm100TmaUmmaWarpSpecializedILi8ELi2ELi4ENS5_IJNS4_1CILi1EEESB_SB_EEEEENS5_IJNSA_ILi128EEENSA_ILi64EEESE_EEENS_12float_e5m2_tENS5_IJlSB_lEEENS_12float_e4m3_tESI_NS4_8TiledMMAINS4_8MMA_AtomIJNS4_10MMA_TraitsINS4_19SM100_MMA_F8F6F4_SSEJSH_SJ_fSE_SF_NS4_17integral_constantINS4_4UMMA5MajorELSQ_0EEESR_NSO_INSP_7ScaleInELSS_0EEEST_EEEEEENS4_6LayoutISC_NS5_IJNSA_ILi0EEESX_SX_EEEEENS5_IJNS4_10UnderscoreES10_S10_EEEEENS4_13SM90_TMA_LOADENS4_14ComposedLayoutINS4_7SwizzleILi3ELi4ELi3EEENS4_18smem_ptr_flag_bitsILi8EEENSW_INS5_IJNSA_ILi8EEESE_EEENS5_IJSE_SB_EEEEEEEvNS4_8identityES13_S1D_vS1E_EENS_8epilogue10collective18CollectiveEpilogueINS1G_23Sm100TmaWarpSpecializedILi1ELi1ELi64ELb0ELb0EEEJSG_NS5_IJNSW_ISE_SB_EENSW_ISF_SB_EEEEESH_SI_SH_SI_NS1G_6fusion15FusionCallbacksIS1K_NS1O_17LinearCombinationISH_fSH_fLNS_15FloatRoundStyleE2EEESG_S1N_JEEENS4_5SM1004TMEM4LOAD26SM100_TMEM_LOAD_32dp32b64xES13_NS14_INS15_ILi2ELi4ELi3EEES18_NSW_INS5_IJS19_SF_EEENS5_IJSF_SB_EEEEEEENS4_39AutoVectorizingCopyWithAssumedAlignmentILi128EEENS4_14SM90_TMA_STOREES22_S24_S24_EEEvvEEEEvNT_6ParamsE) ;  /* 0xffffff8802687950 */ /* 0x000fea0003c3ffff */
        .weak           $__internal_2_$__cuda_sm10x_tcgen05_guardrail_trap_unallocated_columns_being_dealloced
        .type           $__internal_2_$__cuda_sm10x_tcgen05_guardrail_trap_unallocated_columns_being_dealloced,@function
        .size           $__internal_2_$__cuda_sm10x_tcgen05_guardrail_trap_unallocated_columns_being_dealloced,(.L_x_140 - $__internal_2_$__cuda_sm10x_tcgen05_guardrail_trap_unallocated_columns_being_dealloced)
$__internal_2_$__cuda_sm10x_tcgen05_guardrail_trap_unallocated_columns_being_dealloced:
[----:B------:R-:W-:Y:S05]  /*7660*/  BPT.TRAP 0x1 ;  /* 0x000000040000795c */ /* 0x000fea0000300000 */
[----:B------:R-:W-:-:S04]  /*7670*/  HFMA2 R3, -RZ, RZ, 0, 0 ;  /* 0x00000000ff037431 */ /* 0x000fc800000001ff */
[----:B------:R-:W-:Y:S05]  /*7680*/  RET.REL.NODEC R2 `(_ZN7cutlass13device_kernelINS_4gemm6kernel13GemmUniversalIN4cute5tupleIJiiiiEEENS1_10collective13CollectiveMmaINS1_35MainloopSm100TmaUmmaWarpSpecializedILi8ELi2ELi4ENS5_IJNS4_1CILi1EEESB_SB_EEEEENS5_IJNSA_ILi128EEENSA_ILi64EEESE_EEENS_12float_e5m2_tENS5_IJlSB_lEEENS_12float_e4m3_tESI_NS4_8TiledMMAINS4_8MMA_AtomIJNS4_10MMA_TraitsINS4_19SM100_MMA_F8F6F4_SSEJSH_SJ_fSE_SF_NS4_17integral_constantINS4_4UMMA5MajorELSQ_0EEESR_NSO_INSP_7ScaleInELSS_0EEEST_EEEEEENS4_6LayoutISC_NS5_IJNSA_ILi0EEESX_SX_EEEEENS5_IJNS4_10UnderscoreES10_S10_EEEEENS4_13SM90_TMA_LOADENS4_14ComposedLayoutINS4_7SwizzleILi3ELi4ELi3EEENS4_18smem_ptr_flag_bitsILi8EEENSW_INS5_IJNSA_ILi8EEESE_EEENS5_IJSE_SB_EEEEEEEvNS4_8identityES13_S1D_vS1E_EENS_8epilogue10collective18CollectiveEpilogueINS1G_23Sm100TmaWarpSpecializedILi1ELi1ELi64ELb0ELb0EEEJSG_NS5_IJNSW_ISE_SB_EENSW_ISF_SB_EEEEESH_SI_SH_SI_NS1G_6fusion15FusionCallbacksIS1K_NS1O_17LinearCombinationISH_fSH_fLNS_15FloatRoundStyleE2EEESG_S1N_JEEENS4_5SM1004TMEM4LOAD26SM100_TMEM_LOAD_32dp32b64xES13_NS14_INS15_ILi2ELi4ELi3EEES18_NSW_INS5_IJS19_SF_EEENS5_IJSF_SB_EEEEEEENS4_39AutoVectorizingCopyWithAssumedAlignmentILi128EEENS4_14SM90_TMA_STOREES22_S24_S24_EEEvvEEEEvNT_6ParamsE) ;  /* 0xffffff88025c7950 */ /* 0x000fea0003c3ffff */
.L_x_139:
[----:B------:R-:W-:-:S00]  /*7690*/  BRA `(.L_x_139) ;  /* 0xfffffffc00fc7947 */ /* 0x000fc0000383ffff */
[----:B------:R-:W-:-:S00]  /*76a0*/  NOP ;  /* 0x0000000000007918 */ /* 0x000fc00000000000 */
        /* <DEDUP_REMOVED lines=13> */
.L_x_140:


//--------------------- .nv.global.init           --------------------------
	.section	.nv.global.init,"aw",@progbits
.nv.global.init:
	.type		$str$27,@object
	.size		$str$27,($str$28 - $str$27)
$str$27:
        /*0000*/ 	.byte	0x28, 0x61, 0x64, 0x64, 0x72, 0x65, 0x73, 0x73, 0x20, 0x26, 0x20, 0x6d, 0x61, 0x73, 0x6b, 0x29
        /*0010*/ 	.byte	0x20, 0x3d, 0x3d, 0x20, 0x30, 0x00
	.type		$str$28,@object
	.size		$str$28,($str$26 - $str$28)
$str$28:
        /*0016*/ 	.byte	0x2f, 0x74, 0x6d, 0x70, 0x2f, 0x63, 0x75, 0x74, 0x6c, 0x61, 0x73, 0x73, 0x5f, 0x73, 0x77, 0x65
        /*0026*/ 	.byte	0x65, 0x70, 0x5f, 0x73, 0x72, 0x63, 0x2f, 0x69, 0x6e, 0x63, 0x6c, 0x75, 0x64, 0x65, 0x2f, 0x63
        /*0036*/ 	.byte	0x75, 0x74, 0x65, 0x2f, 0x70, 0x6f, 0x69, 0x6e, 0x74, 0x65, 0x72, 0x5f, 0x66, 0x6c, 0x61, 0x67
        /*0046*/ 	.byte	0x67, 0x65, 0x64, 0x2e, 0x68, 0x70, 0x70, 0x00
	.type		$str$26,@object
	.size		$str$26,($str$25 - $str$26)
$str$26:
        /*004e*/ 	.byte	0x2f, 0x74, 0x6d, 0x70, 0x2f, 0x63, 0x75, 0x74, 0x6c, 0x61, 0x73, 0x73, 0x5f, 0x73, 0x77, 0x65
        /*005e*/ 	.byte	0x65, 0x70, 0x5f, 0x73, 0x72, 0x63, 0x2f, 0x69, 0x6e, 0x63, 0x6c, 0x75, 0x64, 0x65, 0x2f, 0x63
        /*006e*/ 	.byte	0x75, 0x74, 0x65, 0x2f, 0x61, 0x74, 0x6f, 0x6d, 0x2f, 0x63, 0x6f, 0x70, 0x79, 0x5f, 0x74, 0x72
        /*007e*/ 	.byte	0x61, 0x69, 0x74, 0x73, 0x5f, 0x73, 0x6d, 0x31, 0x30, 0x30, 0x2e, 0x68, 0x70, 0x70, 0x00
	.type		$str$25,@object
	.size		$str$25,(__unnamed_1 - $str$25)
$str$25:
        /*008d*/ 	.byte	0x28, 0x28, 0x75, 0x69, 0x6e, 0x74, 0x33, 0x32, 0x5f, 0x74, 0x28, 0x74, 0x68, 0x72, 0x65, 0x61
        /*009d*/ 	.byte	0x64, 0x49, 0x64, 0x78, 0x2e, 0x78, 0x29, 0x20, 0x2f, 0x20, 0x33, 0x32, 0x29, 0x20, 0x25, 0x20
        /*00ad*/ 	.byte	0x34, 0x29, 0x20, 0x3d, 0x3d, 0x20, 0x28, 0x28, 0x28, 0x74, 0x6d, 0x65, 0x6d, 0x5f, 0x61, 0x64
        /*00bd*/ 	.byte	0x64, 0x72, 0x20, 0x3e, 0x3e, 0x20, 0x31, 0x36, 0x29, 0x20, 0x2f, 0x20, 0x33, 0x32, 0x29, 0x20
        /*00cd*/ 	.byte	0x25, 0x20, 0x34, 0x29, 0x00
	.type		__unnamed_1,@object
	.size		__unnamed_1,(__unnamed_2 - __unnamed_1)
__unnamed_1:
        /*00d2*/ 	.byte	0x61, 0x75, 0x74, 0x6f, 0x20, 0x63, 0x75, 0x74, 0x65, 0x3a, 0x3a, 0x61, 0x73, 0x5f, 0x70, 0x6f
        /* <DEDUP_REMOVED lines=24> */
        /*0262*/ 	.byte	0x43, 0x3c, 0x38, 0x31, 0x39, 0x32, 0x3e, 0x3e, 0x3e, 0x3e, 0x5d, 0x00
	.type		__unnamed_2,@object
	.size		__unnamed_2,(.L_2 - __unnamed_2)
__unnamed_2:
        /* <DEDUP_REMOVED lines=42> */
        /*050e*/ 	.byte	0x3e, 0x3e, 0x3e, 0x3e, 0x5d, 0x00
.L_2:


//--------------------- .nv.shared._ZN7cutlass13device_kernelINS_4gemm6kernel13GemmUniversalIN4cute5tupleIJiiiiEEENS1_10collective13CollectiveMmaINS1_35MainloopSm100TmaUmmaWarpSpecializedILi8ELi2ELi4ENS5_IJNS4_1CILi1EEESB_SB_EEEEENS5_IJNSA_ILi128EEENSA_ILi64EEESE_EEENS_12float_e5m2_tENS5_IJlSB_lEEENS_12float_e4m3_tESI_NS4_8TiledMMAINS4_8MMA_AtomIJNS4_10MMA_TraitsINS4_19SM100_MMA_F8F6F4_SSEJSH_SJ_fSE_SF_NS4_17integral_constantINS4_4UMMA5MajorELSQ_0EEESR_NSO_INSP_7ScaleInELSS_0EEEST_EEEEEENS4_6LayoutISC_NS5_IJNSA_ILi0EEESX_SX_EEEEENS5_IJNS4_10UnderscoreES10_S10_EEEEENS4_13SM90_TMA_LOADENS4_14ComposedLayoutINS4_7SwizzleILi3ELi4ELi3EEENS4_18smem_ptr_flag_bitsILi8EEENSW_INS5_IJNSA_ILi8EEESE_EEENS5_IJSE_SB_EEEEEEEvNS4_8identityES13_S1D_vS1E_EENS_8epilogue10collective18CollectiveEpilogueINS1G_23Sm100TmaWarpSpecializedILi1ELi1ELi64ELb0ELb0EEEJSG_NS5_IJNSW_ISE_SB_EENSW_ISF_SB_EEEEESH_SI_SH_SI_NS1G_6fusion15FusionCallbacksIS1K_NS1O_17LinearCombinationISH_fSH_fLNS_15FloatRoundStyleE2EEESG_S1N_JEEENS4_5SM1004TMEM4LOAD26SM100_TMEM_LOAD_32dp32b64xES13_NS14_INS15_ILi2ELi4ELi3EEES18_NSW_INS5_IJS19_SF_EEENS5_IJSF_SB_EEEEEEENS4_39AutoVectorizingCopyWithAssumedAlignmentILi128EEENS4_14SM90_TMA_STOREES22_S24_S24_EEEvvEEEEvNT_6ParamsE --------------------------
	.section	.nv.shared._ZN7cutlass13device_kernelINS_4gemm6kernel13GemmUniversalIN4cute5tupleIJiiiiEEENS1_10collective13CollectiveMmaINS1_35MainloopSm100TmaUmmaWarpSpecializedILi8ELi2ELi4ENS5_IJNS4_1CILi1EEESB_SB_EEEEENS5_IJNSA_ILi128EEENSA_ILi64EEESE_EEENS_12float_e5m2_tENS5_IJlSB_lEEENS_12float_e4m3_tESI_NS4_8TiledMMAINS4_8MMA_AtomIJNS4_10MMA_TraitsINS4_19SM100_MMA_F8F6F4_SSEJSH_SJ_fSE_SF_NS4_17integral_constantINS4_4UMMA5MajorELSQ_0EEESR_NSO_INSP_7ScaleInELSS_0EEEST_EEEEEENS4_6LayoutISC_NS5_IJNSA_ILi0EEESX_SX_EEEEENS5_IJNS4_10UnderscoreES10_S10_EEEEENS4_13SM90_TMA_LOADENS4_14ComposedLayoutINS4_7SwizzleILi3ELi4ELi3EEENS4_18smem_ptr_flag_bitsILi8EEENSW_INS5_IJNSA_ILi8EEESE_EEENS5_IJSE_SB_EEEEEEEvNS4_8identityES13_S1D_vS1E_EENS_8epilogue10collective18CollectiveEpilogueINS1G_23Sm100TmaWarpSpecializedILi1ELi1ELi64ELb0ELb0EEEJSG_NS5_IJNSW_ISE_SB_EENSW_ISF_SB_EEEEESH_SI_SH_SI_NS1G_6fusion15FusionCallbacksIS1K_NS1O_17LinearCombinationISH_fSH_fLNS_15FloatRoundStyleE2EEESG_S1N_JEEENS4_5SM1004TMEM4LOAD26SM100_TMEM_LOAD_32dp32b64xES13_NS14_INS15_ILi2ELi4ELi3EEES18_NSW_INS5_IJS19_SF_EEENS5_IJSF_SB_EEEEEEENS4_39AutoVectorizingCopyWithAssumedAlignmentILi128EEENS4_14SM90_TMA_STOREES22_S24_S24_EEEvvEEEEvNT_6ParamsE,"aw",@nobits
	.sectionflags	@""
	.align	16
	.zero		1024


//--------------------- .nv.shared.reserved.0     --------------------------
	.section	.nv.shared.reserved.0,"aw",@nobits
	.weak		__nv_reservedSMEM_offset_0_alias
	.size		__nv_reservedSMEM_offset_0_alias, 0, 64
	.other		__nv_reservedSMEM_offset_0_alias,@"STO_CUDA_RESERVED_SHARED STV_DEFAULT"
__nv_reservedSMEM_offset_0_alias:
	.zero		0
.nv.shared.reserved.0:
	.zero		64
	.weak		__nv_reservedSMEM_tcgen05_partition
	.type		__nv_reservedSMEM_tcgen05_partition,@object
	.size		__nv_reservedSMEM_tcgen05_partition,(.L_0 - __nv_reservedSMEM_tcgen05_partition)
__nv_reservedSMEM_tcgen05_partition:
	.zero		32
.L_0:


//--------------------- .nv.global                --------------------------
	.section	.nv.global,"aw",@nobits
.nv.global:
	.type		_ZN40_INTERNAL_6d07b201_4_k_cu_3814eea6_170644cute1_E,@object
	.size		_ZN40_INTERNAL_6d07b201_4_k_cu_3814eea6_170644cute1_E,(_ZN40_INTERNAL_6d07b201_4_k_cu_3814eea6_170644cuda3std3__45__cpo6cbeginE - _ZN40_INTERNAL_6d07b201_4_k_cu_3814eea6_170644cute1_E)
_ZN40_INTERNAL_6d07b201_4_k_cu_3814eea6_170644cute1_E:
	.zero		1
	.type		_ZN40_INTERNAL_6d07b201_4_k_cu_3814eea6_170644cuda3std3__45__cpo6cbeginE,@object
	.size		_ZN40_INTERNAL_6d07b201_4_k_cu_3814eea6_170644cuda3std3__45__cpo6cbeginE,(_ZN40_INTERNAL_6d07b201_4_k_cu_3814eea6_170644cuda3std3__48in_placeE - _ZN40_INTERNAL_6d07b201_4_k_cu_3814eea6_170644cuda3std3__45__cpo6cbeginE)
_ZN40_INTERNAL_6d07b201_4_k_cu_3814eea6_170644cuda3std3__45__cpo6cbeginE:
	.zero		1
	.type		_ZN40_INTERNAL_6d07b201_4_k_cu_3814eea6_170644cuda3std3__48in_placeE,@object
	.size		_ZN40_INTERNAL_6d07b201_4_k_cu_3814eea6_170644cuda3std3__48in_placeE,(_ZN40_INTERNAL_6d07b201_4_k_cu_3814eea6_170644cuda3std6ranges3__45__cpo9iter_moveE - _ZN40_INTERNAL_6d07b201_4_k_cu_3814eea6_170644cuda3std3__48in_placeE)
_ZN40_INTERNAL_6d07b201_4_k_cu_3814eea6_170644cuda3std3__48in_placeE:
	.zero		1
	.type		_ZN40_INTERNAL_6d07b201_4_k_cu_3814eea6_170644cuda3std6ranges3__45__cpo9iter_moveE,@object
	.size		_ZN40_INTERNAL_6d07b201_4_k_cu_3814eea6_170644cuda3std6ranges3__45__cpo9iter_moveE,(_ZN40_INTERNAL_6d07b201_4_k_cu_3814eea6_170644cuda3std3__45__cpo5beginE - _ZN40_INTERNAL_6d07b201_4_k_cu_3814eea6_170644cuda3std6ranges3__45__cpo9iter_moveE)
_ZN40_INTERNAL_6d07b201_4_k_cu_3814eea6_170644cuda3std6ranges3__45__cpo9iter_moveE:
	.zero		1
	.type		_ZN40_INTERNAL_6d07b201_4_k_cu_3814eea6_170644cuda3std3__45__cpo5beginE,@object
	.size		_ZN40_INTERNAL_6d07b201_4_k_cu_3814eea6_170644cuda3std3__45__cpo5beginE,(_ZN40_INTERNAL_6d07b201_4_k_cu_3814eea6_170644cuda3std3__442_GLOBAL__N__6d07b201_4_k_cu_3814eea6_170646ignoreE - _ZN40_INTERNAL_6d07b201_4_k_cu_3814eea6_170644cuda3std3__45__cpo5beginE)
_ZN40_INTERNAL_6d07b201_4_k_cu_3814eea6_170644cuda3std3__45__cpo5beginE:
	.zero		1
	.type		_ZN40_INTERNAL_6d07b201_4_k_cu_3814eea6_170644cuda3std3__442_GLOBAL__N__6d07b201_4_k_cu_3814eea6_170646ignoreE,@object
	.size		_ZN40_INTERNAL_6d07b201_4_k_cu_3814eea6_170644cuda3std3__442_GLOBAL__N__6d07b201_4_k_cu_3814eea6_170646ignoreE,(_ZN40_INTERNAL_6d07b201_4_k_cu_3814eea6_170644cute7productE - _ZN40_INTERNAL_6d07b201_4_k_cu_3814eea6_170644cuda3std3__442_GLOBAL__N__6d07b201_4_k_cu_3814eea6_170646ignoreE)
_ZN40_INTERNAL_6d07b201_4_k_cu_3814eea6_170644cuda3std3__442_GLOBAL__N__6d07b201_4_k_cu_3814eea6_170646ignoreE:
	.zero		1
	.type		_ZN40_INTERNAL_6d07b201_4_k_cu_3814eea6_170644cute7productE,@object
	.size		_ZN40_INTERNAL_6d07b201_4_k_cu_3814eea6_170644cute7productE,(_ZN40_INTERNAL_6d07b201_4_k_cu_3814eea6_170644cuda3std3__45__cpo3endE - _ZN40_INTERNAL_6d07b201_4_k_cu_3814eea6_170644cute7productE)
_ZN40_INTERNAL_6d07b201_4_k_cu_3814eea6_170644cute7productE:
	.zero		1
	.type		_ZN40_INTERNAL_6d07b201_4_k_cu_3814eea6_170644cuda3std3__45__cpo3endE,@object
	.size		_ZN40_INTERNAL_6d07b201_4_k_cu_3814eea6_170644cuda3std3__45__cpo3endE,(_ZN40_INTERNAL_6d07b201_4_k_cu_3814eea6_170644cuda3std3__419piecewise_constructE - _ZN40_INTERNAL_6d07b201_4_k_cu_3814eea6_170644cuda3std3__45__cpo3endE)
_ZN40_INTERNAL_6d07b201_4_k_cu_3814eea6_170644cuda3std3__45__cpo3endE:
	.zero		1
	.type		_ZN40_INTERNAL_6d07b201_4_k_cu_3814eea6_170644cuda3std3__419piecewise_constructE,@object
	.size		_ZN40_INTERNAL_6d07b201_4_k_cu_3814eea6_170644cuda3std3__419piecewise_constructE,(_ZN40_INTERNAL_6d07b201_4_k_cu_3814eea6_170644cuda3std3__45__cpo4cendE - _ZN40_INTERNAL_6d07b201_4_k_cu_3814eea6_170644cuda3std3__419piecewise_constructE)
_ZN40_INTERNAL_6d07b201_4_k_cu_3814eea6_170644cuda3std3__419piecewise_constructE:
	.zero		1
	.type		_ZN40_INTERNAL_6d07b201_4_k_cu_3814eea6_170644cuda3std3__45__cpo4cendE,@object
	.size		_ZN40_INTERNAL_6d07b201_4_k_cu_3814eea6_170644cuda3std3__45__cpo4cendE,(_ZN40_INTERNAL_6d07b201_4_k_cu_3814eea6_170644cuda3std6ranges3__45__cpo4swapE - _ZN40_INTERNAL_6d07b201_4_k_cu_3814eea6_170644cuda3std3__45__cpo4cendE)
_ZN40_INTERNAL_6d07b201_4_k_cu_3814eea6_170644cuda3std3__45__cpo4cendE:
	.zero		1
	.type		_ZN40_INTERNAL_6d07b201_4_k_cu_3814eea6_170644cuda3std6ranges3__45__cpo4swapE,@object
	.size		_ZN40_INTERNAL_6d07b201_4_k_cu_3814eea6_170644cuda3std6ranges3__45__cpo4swapE,(.L_10 - _ZN40_INTERNAL_6d07b201_4_k_cu_3814eea6_170644cuda3std6ranges3__45__cpo4swapE)
_ZN40_INTERNAL_6d07b201_4_k_cu_3814eea6_170644cuda3std6ranges3__45__cpo4swapE:
	.zero		1
.L_10:


//--------------------- .nv.constant0._ZN7cutlass13device_kernelINS_4gemm6kernel13GemmUniversalIN4cute5tupleIJiiiiEEENS1_10collective13CollectiveMmaINS1_35MainloopSm100TmaUmmaWarpSpecializedILi8ELi2ELi4ENS5_IJNS4_1CILi1EEESB_SB_EEEEENS5_IJNSA_ILi128EEENSA_ILi64EEESE_EEENS_12float_e5m2_tENS5_IJlSB_lEEENS_12float_e4m3_tESI_NS4_8TiledMMAINS4_8MMA_AtomIJNS4_10MMA_TraitsINS4_19SM100_MMA_F8F6F4_SSEJSH_SJ_fSE_SF_NS4_17integral_constantINS4_4UMMA5MajorELSQ_0EEESR_NSO_INSP_7ScaleInELSS_0EEEST_EEEEEENS4_6LayoutISC_NS5_IJNSA_ILi0EEESX_SX_EEEEENS5_IJNS4_10UnderscoreES10_S10_EEEEENS4_13SM90_TMA_LOADENS4_14ComposedLayoutINS4_7SwizzleILi3ELi4ELi3EEENS4_18smem_ptr_flag_bitsILi8EEENSW_INS5_IJNSA_ILi8EEESE_EEENS5_IJSE_SB_EEEEEEEvNS4_8identityES13_S1D_vS1E_EENS_8epilogue10collective18CollectiveEpilogueINS1G_23Sm100TmaWarpSpecializedILi1ELi1ELi64ELb0ELb0EEEJSG_NS5_IJNSW_ISE_SB_EENSW_ISF_SB_EEEEESH_SI_SH_SI_NS1G_6fusion15FusionCallbacksIS1K_NS1O_17LinearCombinationISH_fSH_fLNS_15FloatRoundStyleE2EEESG_S1N_JEEENS4_5SM1004TMEM4LOAD26SM100_TMEM_LOAD_32dp32b64xES13_NS14_INS15_ILi2ELi4ELi3EEES18_NSW_INS5_IJS19_SF_EEENS5_IJSF_SB_EEEEEEENS4_39AutoVectorizingCopyWithAssumedAlignmentILi128EEENS4_14SM90_TMA_STOREES22_S24_S24_EEEvvEEEEvNT_6ParamsE --------------------------
	.section	.nv.constant0._ZN7cutlass13device_kernelINS_4gemm6kernel13GemmUniversalIN4cute5tupleIJiiiiEEENS1_10collective13CollectiveMmaINS1_35MainloopSm100TmaUmmaWarpSpecializedILi8ELi2ELi4ENS5_IJNS4_1CILi1EEESB_SB_EEEEENS5_IJNSA_ILi128EEENSA_ILi64EEESE_EEENS_12float_e5m2_tENS5_IJlSB_lEEENS_12float_e4m3_tESI_NS4_8TiledMMAINS4_8MMA_AtomIJNS4_10MMA_TraitsINS4_19SM100_MMA_F8F6F4_SSEJSH_SJ_fSE_SF_NS4_17integral_constantINS4_4UMMA5MajorELSQ_0EEESR_NSO_INSP_7ScaleInELSS_0EEEST_EEEEEENS4_6LayoutISC_NS5_IJNSA_ILi0EEESX_SX_EEEEENS5_IJNS4_10UnderscoreES10_S10_EEEEENS4_13SM90_TMA_LOADENS4_14ComposedLayoutINS4_7SwizzleILi3ELi4ELi3EEENS4_18smem_ptr_flag_bitsILi8EEENSW_INS5_IJNSA_ILi8EEESE_EEENS5_IJSE_SB_EEEEEEEvNS4_8identityES13_S1D_vS1E_EENS_8epilogue10collective18CollectiveEpilogueINS1G_23Sm100TmaWarpSpecializedILi1ELi1ELi64ELb0ELb0EEEJSG_NS5_IJNSW_ISE_SB_EENSW_ISF_SB_EEEEESH_SI_SH_SI_NS1G_6fusion15FusionCallbacksIS1K_NS1O_17LinearCombinationISH_fSH_fLNS_15FloatRoundStyleE2EEESG_S1N_JEEENS4_5SM1004TMEM4LOAD26SM100_TMEM_LOAD_32dp32b64xES13_NS14_INS15_ILi2ELi4ELi3EEES18_NSW_INS5_IJS19_SF_EEENS5_IJSF_SB_EEEEEEENS4_39AutoVectorizingCopyWithAssumedAlignmentILi128EEENS4_14SM90_TMA_STOREES22_S24_S24_EEEvvEEEEvNT_6ParamsE,"a",@progbits
	.sectionflags	@""
	.align	4
.nv.constant0._ZN7cutlass13device_kernelINS_4gemm6kernel13GemmUniversalIN4cute5tupleIJiiiiEEENS1_10collective13CollectiveMmaINS1_35MainloopSm100TmaUmmaWarpSpecializedILi8ELi2ELi4ENS5_IJNS4_1CILi1EEESB_SB_EEEEENS5_IJNSA_ILi128EEENSA_ILi64EEESE_EEENS_12float_e5m2_tENS5_IJlSB_lEEENS_12float_e4m3_tESI_NS4_8TiledMMAINS4_8MMA_AtomIJNS4_10MMA_TraitsINS4_19SM100_MMA_F8F6F4_SSEJSH_SJ_fSE_SF_NS4_17integral_constantINS4_4UMMA5MajorELSQ_0EEESR_NSO_INSP_7ScaleInELSS_0EEEST_EEEEEENS4_6LayoutISC_NS5_IJNSA_ILi0EEESX_SX_EEEEENS5_IJNS4_10UnderscoreES10_S10_EEEEENS4_13SM90_TMA_LOADENS4_14ComposedLayoutINS4_7SwizzleILi3ELi4ELi3EEENS4_18smem_ptr_flag_bitsILi8EEENSW_INS5_IJNSA_ILi8EEESE_EEENS5_IJSE_SB_EEEEEEEvNS4_8identityES13_S1D_vS1E_EENS_8epilogue10collective18CollectiveEpilogueINS1G_23Sm100TmaWarpSpecializedILi1ELi1ELi64ELb0ELb0EEEJSG_NS5_IJNSW_ISE_SB_EENSW_ISF_SB_EEEEESH_SI_SH_SI_NS1G_6fusion15FusionCallbacksIS1K_NS1O_17LinearCombinationISH_fSH_fLNS_15FloatRoundStyleE2EEESG_S1N_JEEENS4_5SM1004TMEM4LOAD26SM100_TMEM_LOAD_32dp32b64xES13_NS14_INS15_ILi2ELi4ELi3EEES18_NSW_INS5_IJS19_SF_EEENS5_IJSF_SB_EEEEEEENS4_39AutoVectorizingCopyWithAssumedAlignmentILi128EEENS4_14SM90_TMA_STOREES22_S24_S24_EEEvvEEEEvNT_6ParamsE:
	.zero		2944


//--------------------- SYMBOLS --------------------------

	.type		.nv.reservedSmem.offset0,@object
	.size		.nv.reservedSmem.offset0,0x4
	.type		.nv.reservedSmem.cap,@object
	.size		.nv.reservedSmem.cap,0x4
	.type		__assertfail,@function
